	.headerflags	@"EF_CUDA_TEXMODE_UNIFIED EF_CUDA_64BIT_ADDRESS EF_CUDA_ACCELERATORS EF_CUDA_SM90 EF_CUDA_VIRTUAL_SM(EF_CUDA_SM90)"
	.elftype	@"ET_EXEC"


//--------------------- .nv.info                  --------------------------
	.section	.nv.info,"",@"SHT_CUDA_INFO"
	.align	4


	//----- nvinfo : EIATTR_REGCOUNT
	.align		4
        /*0000*/ 	.byte	0x04, 0x2f
        /*0002*/ 	.short	(.L_1 - .L_0)
	.align		4
.L_0:
        /*0004*/ 	.word	index@(triton_poi_fused_cat_21)
        /*0008*/ 	.word	0x00000047


	//----- nvinfo : EIATTR_MIN_STACK_SIZE
	.align		4
.L_1:
        /*000c*/ 	.byte	0x04, 0x12
        /*000e*/ 	.short	(.L_3 - .L_2)
	.align		4
.L_2:
        /*0010*/ 	.word	index@(triton_poi_fused_cat_21)
        /*0014*/ 	.word	0x00000000


	//----- nvinfo : EIATTR_FRAME_SIZE
	.align		4
.L_3:
        /*0018*/ 	.byte	0x04, 0x11
        /*001a*/ 	.short	(.L_5 - .L_4)
	.align		4
.L_4:
        /*001c*/ 	.word	index@(triton_poi_fused_cat_21)
        /*0020*/ 	.word	0x00000000


	//----- nvinfo : EIATTR_MIN_STACK_SIZE
	.align		4
.L_5:
        /*0024*/ 	.byte	0x04, 0x12
        /*0026*/ 	.short	(.L_7 - .L_6)
	.align		4
.L_6:
        /*0028*/ 	.word	index@(triton_poi_fused_cat_21)
        /*002c*/ 	.word	0x00000000
.L_7:


//--------------------- .nv.info.triton_poi_fused_cat_21 --------------------------
	.section	.nv.info.triton_poi_fused_cat_21,"",@"SHT_CUDA_INFO"
	.sectionflags	@""
	.align	4


	//----- nvinfo : EIATTR_CUDA_API_VERSION
	.align		4
        /*0000*/ 	.byte	0x04, 0x37
        /*0002*/ 	.short	(.L_9 - .L_8)
.L_8:
        /*0004*/ 	.word	0x0000007c


	//----- nvinfo : EIATTR_KPARAM_INFO
	.align		4
.L_9:
        /*0008*/ 	.byte	0x04, 0x17
        /*000a*/ 	.short	(.L_11 - .L_10)
.L_10:
        /*000c*/ 	.word	0x00000000
        /*0010*/ 	.short	0x001e
        /*0012*/ 	.short	0x00f0
        /*0014*/ 	.byte	0x00, 0xf0, 0x11, 0x00


	//----- nvinfo : EIATTR_KPARAM_INFO
	.align		4
.L_11:
        /*0018*/ 	.byte	0x04, 0x17
        /*001a*/ 	.short	(.L_13 - .L_12)
.L_12:
        /*001c*/ 	.word	0x00000000
        /*0020*/ 	.short	0x001d
        /*0022*/ 	.short	0x00e8
        /*0024*/ 	.byte	0x00, 0xf4, 0x21, 0x00


	//----- nvinfo : EIATTR_KPARAM_INFO
	.align		4
.L_13:
        /*0028*/ 	.byte	0x04, 0x17
        /*002a*/ 	.short	(.L_15 - .L_14)
.L_14:
        /*002c*/ 	.word	0x00000000
        /*0030*/ 	.short	0x001c
        /*0032*/ 	.short	0x00e0
        /*0034*/ 	.byte	0x00, 0xf4, 0x21, 0x00


	//----- nvinfo : EIATTR_KPARAM_INFO
	.align		4
.L_15:
        /*0038*/ 	.byte	0x04, 0x17
        /*003a*/ 	.short	(.L_17 - .L_16)
.L_16:
        /*003c*/ 	.word	0x00000000
        /*0040*/ 	.short	0x001b
        /*0042*/ 	.short	0x00d8
        /*0044*/ 	.byte	0x00, 0xf4, 0x21, 0x00


	//----- nvinfo : EIATTR_KPARAM_INFO
	.align		4
.L_17:
        /*0048*/ 	.byte	0x04, 0x17
        /*004a*/ 	.short	(.L_19 - .L_18)
.L_18:
        /*004c*/ 	.word	0x00000000
        /*0050*/ 	.short	0x001a
        /*0052*/ 	.short	0x00d0
        /*0054*/ 	.byte	0x00, 0xf4, 0x21, 0x00


	//----- nvinfo : EIATTR_KPARAM_INFO
	.align		4
.L_19:
        /*0058*/ 	.byte	0x04, 0x17
        /*005a*/ 	.short	(.L_21 - .L_20)
.L_20:
        /*005c*/ 	.word	0x00000000
        /*0060*/ 	.short	0x0019
        /*0062*/ 	.short	0x00c8
        /*0064*/ 	.byte	0x00, 0xf4, 0x21, 0x00


	//----- nvinfo : EIATTR_KPARAM_INFO
	.align		4
.L_21:
        /*0068*/ 	.byte	0x04, 0x17
        /*006a*/ 	.short	(.L_23 - .L_22)
.L_22:
        /*006c*/ 	.word	0x00000000
        /*0070*/ 	.short	0x0018
        /*0072*/ 	.short	0x00c0
        /*0074*/ 	.byte	0x00, 0xf4, 0x21, 0x00


	//----- nvinfo : EIATTR_KPARAM_INFO
	.align		4
.L_23:
        /*0078*/ 	.byte	0x04, 0x17
        /*007a*/ 	.short	(.L_25 - .L_24)
.L_24:
        /*007c*/ 	.word	0x00000000
        /*0080*/ 	.short	0x0017
        /*0082*/ 	.short	0x00b8
        /*0084*/ 	.byte	0x00, 0xf4, 0x21, 0x00


	//----- nvinfo : EIATTR_KPARAM_INFO
	.align		4
.L_25:
        /*0088*/ 	.byte	0x04, 0x17
        /*008a*/ 	.short	(.L_27 - .L_26)
.L_26:
        /*008c*/ 	.word	0x00000000
        /*0090*/ 	.short	0x0016
        /*0092*/ 	.short	0x00b0
        /*0094*/ 	.byte	0x00, 0xf4, 0x21, 0x00


	//----- nvinfo : EIATTR_KPARAM_INFO
	.align		4
.L_27:
        /*0098*/ 	.byte	0x04, 0x17
        /*009a*/ 	.short	(.L_29 - .L_28)
.L_28:
        /*009c*/ 	.word	0x00000000
        /*00a0*/ 	.short	0x0015
        /*00a2*/ 	.short	0x00a8
        /*00a4*/ 	.byte	0x00, 0xf4, 0x21, 0x00


	//----- nvinfo : EIATTR_KPARAM_INFO
	.align		4
.L_29:
        /*00a8*/ 	.byte	0x04, 0x17
        /*00aa*/ 	.short	(.L_31 - .L_30)
.L_30:
        /*00ac*/ 	.word	0x00000000
        /*00b0*/ 	.short	0x0014
        /*00b2*/ 	.short	0x00a0
        /*00b4*/ 	.byte	0x00, 0xf4, 0x21, 0x00


	//----- nvinfo : EIATTR_KPARAM_INFO
	.align		4
.L_31:
        /*00b8*/ 	.byte	0x04, 0x17
        /*00ba*/ 	.short	(.L_33 - .L_32)
.L_32:
        /*00bc*/ 	.word	0x00000000
        /*00c0*/ 	.short	0x0013
        /*00c2*/ 	.short	0x0098
        /*00c4*/ 	.byte	0x00, 0xf4, 0x21, 0x00


	//----- nvinfo : EIATTR_KPARAM_INFO
	.align		4
.L_33:
        /*00c8*/ 	.byte	0x04, 0x17
        /*00ca*/ 	.short	(.L_35 - .L_34)
.L_34:
        /*00cc*/ 	.word	0x00000000
        /*00d0*/ 	.short	0x0012
        /*00d2*/ 	.short	0x0090
        /*00d4*/ 	.byte	0x00, 0xf4, 0x21, 0x00


	//----- nvinfo : EIATTR_KPARAM_INFO
	.align		4
.L_35:
        /*00d8*/ 	.byte	0x04, 0x17
        /*00da*/ 	.short	(.L_37 - .L_36)
.L_36:
        /*00dc*/ 	.word	0x00000000
        /*00e0*/ 	.short	0x0011
        /*00e2*/ 	.short	0x0088
        /*00e4*/ 	.byte	0x00, 0xf4, 0x21, 0x00


	//----- nvinfo : EIATTR_KPARAM_INFO
	.align		4
.L_37:
        /*00e8*/ 	.byte	0x04, 0x17
        /*00ea*/ 	.short	(.L_39 - .L_38)
.L_38:
        /*00ec*/ 	.word	0x00000000
        /*00f0*/ 	.short	0x0010
        /*00f2*/ 	.short	0x0080
        /*00f4*/ 	.byte	0x00, 0xf4, 0x21, 0x00


	//----- nvinfo : EIATTR_KPARAM_INFO
	.align		4
.L_39:
        /*00f8*/ 	.byte	0x04, 0x17
        /*00fa*/ 	.short	(.L_41 - .L_40)
.L_40:
        /*00fc*/ 	.word	0x00000000
        /*0100*/ 	.short	0x000f
        /*0102*/ 	.short	0x0078
        /*0104*/ 	.byte	0x00, 0xf4, 0x21, 0x00


	//----- nvinfo : EIATTR_KPARAM_INFO
	.align		4
.L_41:
        /*0108*/ 	.byte	0x04, 0x17
        /*010a*/ 	.short	(.L_43 - .L_42)
.L_42:
        /*010c*/ 	.word	0x00000000
        /*0110*/ 	.short	0x000e
        /*0112*/ 	.short	0x0070
        /*0114*/ 	.byte	0x00, 0xf4, 0x21, 0x00


	//----- nvinfo : EIATTR_KPARAM_INFO
	.align		4
.L_43:
        /*0118*/ 	.byte	0x04, 0x17
        /*011a*/ 	.short	(.L_45 - .L_44)
.L_44:
        /*011c*/ 	.word	0x00000000
        /*0120*/ 	.short	0x000d
        /*0122*/ 	.short	0x0068
        /*0124*/ 	.byte	0x00, 0xf4, 0x21, 0x00


	//----- nvinfo : EIATTR_KPARAM_INFO
	.align		4
.L_45:
        /*0128*/ 	.byte	0x04, 0x17
        /*012a*/ 	.short	(.L_47 - .L_46)
.L_46:
        /*012c*/ 	.word	0x00000000
        /*0130*/ 	.short	0x000c
        /*0132*/ 	.short	0x0060
        /*0134*/ 	.byte	0x00, 0xf4, 0x21, 0x00


	//----- nvinfo : EIATTR_KPARAM_INFO
	.align		4
.L_47:
        /*0138*/ 	.byte	0x04, 0x17
        /*013a*/ 	.short	(.L_49 - .L_48)
.L_48:
        /*013c*/ 	.word	0x00000000
        /*0140*/ 	.short	0x000b
        /*0142*/ 	.short	0x0058
        /*0144*/ 	.byte	0x00, 0xf4, 0x21, 0x00


	//----- nvinfo : EIATTR_KPARAM_INFO
	.align		4
.L_49:
        /*0148*/ 	.byte	0x04, 0x17
        /*014a*/ 	.short	(.L_51 - .L_50)
.L_50:
        /*014c*/ 	.word	0x00000000
        /*0150*/ 	.short	0x000a
        /*0152*/ 	.short	0x0050
        /*0154*/ 	.byte	0x00, 0xf4, 0x21, 0x00


	//----- nvinfo : EIATTR_KPARAM_INFO
	.align		4
.L_51:
        /*0158*/ 	.byte	0x04, 0x17
        /*015a*/ 	.short	(.L_53 - .L_52)
.L_52:
        /*015c*/ 	.word	0x00000000
        /*0160*/ 	.short	0x0009
        /*0162*/ 	.short	0x0048
        /*0164*/ 	.byte	0x00, 0xf4, 0x21, 0x00


	//----- nvinfo : EIATTR_KPARAM_INFO
	.align		4
.L_53:
        /*0168*/ 	.byte	0x04, 0x17
        /*016a*/ 	.short	(.L_55 - .L_54)
.L_54:
        /*016c*/ 	.word	0x00000000
        /*0170*/ 	.short	0x0008
        /*0172*/ 	.short	0x0040
        /*0174*/ 	.byte	0x00, 0xf4, 0x21, 0x00


	//----- nvinfo : EIATTR_KPARAM_INFO
	.align		4
.L_55:
        /*0178*/ 	.byte	0x04, 0x17
        /*017a*/ 	.short	(.L_57 - .L_56)
.L_56:
        /*017c*/ 	.word	0x00000000
        /*0180*/ 	.short	0x0007
        /*0182*/ 	.short	0x0038
        /*0184*/ 	.byte	0x00, 0xf4, 0x21, 0x00


	//----- nvinfo : EIATTR_KPARAM_INFO
	.align		4
.L_57:
        /*0188*/ 	.byte	0x04, 0x17
        /*018a*/ 	.short	(.L_59 - .L_58)
.L_58:
        /*018c*/ 	.word	0x00000000
        /*0190*/ 	.short	0x0006
        /*0192*/ 	.short	0x0030
        /*0194*/ 	.byte	0x00, 0xf4, 0x21, 0x00


	//----- nvinfo : EIATTR_KPARAM_INFO
	.align		4
.L_59:
        /*0198*/ 	.byte	0x04, 0x17
        /*019a*/ 	.short	(.L_61 - .L_60)
.L_60:
        /*019c*/ 	.word	0x00000000
        /*01a0*/ 	.short	0x0005
        /*01a2*/ 	.short	0x0028
        /*01a4*/ 	.byte	0x00, 0xf4, 0x21, 0x00


	//----- nvinfo : EIATTR_KPARAM_INFO
	.align		4
.L_61:
        /*01a8*/ 	.byte	0x04, 0x17
        /*01aa*/ 	.short	(.L_63 - .L_62)
.L_62:
        /*01ac*/ 	.word	0x00000000
        /*01b0*/ 	.short	0x0004
        /*01b2*/ 	.short	0x0020
        /*01b4*/ 	.byte	0x00, 0xf4, 0x21, 0x00


	//----- nvinfo : EIATTR_KPARAM_INFO
	.align		4
.L_63:
        /*01b8*/ 	.byte	0x04, 0x17
        /*01ba*/ 	.short	(.L_65 - .L_64)
.L_64:
        /*01bc*/ 	.word	0x00000000
        /*01c0*/ 	.short	0x0003
        /*01c2*/ 	.short	0x0018
        /*01c4*/ 	.byte	0x00, 0xf4, 0x21, 0x00


	//----- nvinfo : EIATTR_KPARAM_INFO
	.align		4
.L_65:
        /*01c8*/ 	.byte	0x04, 0x17
        /*01ca*/ 	.short	(.L_67 - .L_66)
.L_66:
        /*01cc*/ 	.word	0x00000000
        /*01d0*/ 	.short	0x0002
        /*01d2*/ 	.short	0x0010
        /*01d4*/ 	.byte	0x00, 0xf4, 0x21, 0x00


	//----- nvinfo : EIATTR_KPARAM_INFO
	.align		4
.L_67:
        /*01d8*/ 	.byte	0x04, 0x17
        /*01da*/ 	.short	(.L_69 - .L_68)
.L_68:
        /*01dc*/ 	.word	0x00000000
        /*01e0*/ 	.short	0x0001
        /*01e2*/ 	.short	0x0008
        /*01e4*/ 	.byte	0x00, 0xf4, 0x21, 0x00


	//----- nvinfo : EIATTR_KPARAM_INFO
	.align		4
.L_69:
        /*01e8*/ 	.byte	0x04, 0x17
        /*01ea*/ 	.short	(.L_71 - .L_70)
.L_70:
        /*01ec*/ 	.word	0x00000000
        /*01f0*/ 	.short	0x0000
        /*01f2*/ 	.short	0x0000
        /*01f4*/ 	.byte	0x00, 0xf4, 0x21, 0x00


	//----- nvinfo : EIATTR_SPARSE_MMA_MASK
	.align		4
.L_71:
        /*01f8*/ 	.byte	0x03, 0x50
        /*01fa*/ 	.short	0x0000


	//----- nvinfo : EIATTR_MAXREG_COUNT
	.align		4
        /*01fc*/ 	.byte	0x03, 0x1b
        /*01fe*/ 	.short	0x00ff


	//----- nvinfo : EIATTR_EXIT_INSTR_OFFSETS
	.align		4
        /*0200*/ 	.byte	0x04, 0x1c
        /*0202*/ 	.short	(.L_73 - .L_72)


	//   ....[0]....
.L_72:
        /*0204*/ 	.word	0x000059b0


	//----- nvinfo : EIATTR_REQNTID
	.align		4
.L_73:
        /*0208*/ 	.byte	0x04, 0x10
        /*020a*/ 	.short	(.L_75 - .L_74)
.L_74:
        /*020c*/ 	.word	0x00000080
        /*0210*/ 	.word	0x00000001
        /*0214*/ 	.word	0x00000001


	//----- nvinfo : EIATTR_CBANK_PARAM_SIZE
	.align		4
.L_75:
        /*0218*/ 	.byte	0x03, 0x19
        /*021a*/ 	.short	0x00f4


	//----- nvinfo : EIATTR_PARAM_CBANK
	.align		4
        /*021c*/ 	.byte	0x04, 0x0a
        /*021e*/ 	.short	(.L_77 - .L_76)
	.align		4
.L_76:
        /*0220*/ 	.word	index@(.nv.constant0.triton_poi_fused_cat_21)
        /*0224*/ 	.short	0x0210
        /*0226*/ 	.short	0x00f4


	//----- nvinfo : EIATTR_SW_WAR
	.align		4
.L_77:
        /*0228*/ 	.byte	0x04, 0x36
        /*022a*/ 	.short	(.L_79 - .L_78)
.L_78:
        /*022c*/ 	.word	0x00000008
.L_79:


//--------------------- .nv.callgraph             --------------------------
	.section	.nv.callgraph,"",@"SHT_CUDA_CALLGRAPH"
	.align	4
	.sectionentsize	8
	.align		4
        /*0000*/ 	.word	0x00000000
	.align		4
        /*0004*/ 	.word	0xffffffff
	.align		4
        /*0008*/ 	.word	0x00000000
	.align		4
        /*000c*/ 	.word	0xfffffffe
	.align		4
        /*0010*/ 	.word	0x00000000
	.align		4
        /*0014*/ 	.word	0xfffffffd
	.align		4
        /*0018*/ 	.word	0x00000000
	.align		4
        /*001c*/ 	.word	0xfffffffc


//--------------------- .text.triton_poi_fused_cat_21 --------------------------
	.section	.text.triton_poi_fused_cat_21,"ax",@progbits
	.align	128
        .global         triton_poi_fused_cat_21
        .type           triton_poi_fused_cat_21,@function
        .size           triton_poi_fused_cat_21,(.L_x_1 - triton_poi_fused_cat_21)
        .other          triton_poi_fused_cat_21,@"STO_CUDA_ENTRY STV_DEFAULT"
triton_poi_fused_cat_21:
.text.triton_poi_fused_cat_21:
[----:B------:R-:W-:Y:S01]  /*0000*/  LDC R1, c[0x0][0x28] ;  /* 0x00000a00ff017b82 */ /* 0x000fe20000000800 */
[----:B------:R-:W1:Y:S07]  /*0010*/  S2R R0, SR_TID.X ;  /* 0x0000000000007919 */ /* 0x000e6e0000002100 */
[----:B------:R-:W2:Y:S01]  /*0020*/  LDC.64 R14, c[0x0][0x230] ;  /* 0x00008c00ff0e7b82 */ /* 0x000ea20000000a00 */
[----:B------:R-:W-:Y:S01]  /*0030*/  IMAD.MOV.U32 R27, RZ, RZ, RZ ;  /* 0x000000ffff1b7224 */ /* 0x000fe200078e00ff */
[----:B------:R-:W-:Y:S01]  /*0040*/  ULDC.64 UR4, c[0x0][0x208] ;  /* 0x0000820000047ab9 */ /* 0x000fe20000000a00 */
[----:B------:R-:W3:Y:S01]  /*0050*/  S2R R35, SR_CTAID.X ;  /* 0x0000000000237919 */ /* 0x000ee20000002500 */
[----:B------:R-:W-:-:S02]  /*0060*/  CS2R R8, SRZ ;  /* 0x0000000000087805 */ /* 0x000fc4000001ff00 */
[----:B------:R-:W-:Y:S02]  /*0070*/  CS2R R10, SRZ ;  /* 0x00000000000a7805 */ /* 0x000fe4000001ff00 */
[----:B------:R-:W4:Y:S01]  /*0080*/  LDC.64 R18, c[0x0][0x240] ;  /* 0x00009000ff127b82 */ /* 0x000f220000000a00 */
[----:B------:R-:W-:Y:S01]  /*0090*/  CS2R R16, SRZ ;  /* 0x0000000000107805 */ /* 0x000fe2000001ff00 */
[----:B------:R-:W-:Y:S01]  /*00a0*/  IMAD.MOV.U32 R24, RZ, RZ, RZ ;  /* 0x000000ffff187224 */ /* 0x000fe200078e00ff */
[----:B------:R-:W-:Y:S01]  /*00b0*/  ULDC.64 UR6, c[0x0][0x230] ;  /* 0x00008c0000067ab9 */ /* 0x000fe20000000a00 */
[----:B------:R-:W-:Y:S01]  /*00c0*/  IMAD.MOV.U32 R32, RZ, RZ, RZ ;  /* 0x000000ffff207224 */ /* 0x000fe200078e00ff */
[----:B------:R-:W-:Y:S01]  /*00d0*/  CS2R R30, SRZ ;  /* 0x00000000001e7805 */ /* 0x000fe2000001ff00 */
[----:B------:R-:W-:Y:S02]  /*00e0*/  IMAD.MOV.U32 R60, RZ, RZ, RZ ;  /* 0x000000ffff3c7224 */ /* 0x000fe400078e00ff */
[----:B------:R-:W5:Y:S01]  /*00f0*/  LDC.64 R44, c[0x0][0x260] ;  /* 0x00009800ff2c7b82 */ /* 0x000f620000000a00 */
[----:B-1----:R-:W-:Y:S01]  /*0100*/  IMAD.SHL.U32 R0, R0, 0x4, RZ ;  /* 0x0000000400007824 */ /* 0x002fe200078e00ff */
[----:B---3--:R-:W-:-:S04]  /*0110*/  SHF.R.S32.HI R46, RZ, 0x15, R35 ;  /* 0x00000015ff2e7819 */ /* 0x008fc80000011423 */
[----:B------:R-:W-:Y:S02]  /*0120*/  LOP3.LUT R0, R0, 0x1fc, RZ, 0xc0, !PT ;  /* 0x000001fc00007812 */ /* 0x000fe400078ec0ff */
[----:B------:R-:W-:-:S03]  /*0130*/  SGXT R46, R46, 0x1 ;  /* 0x000000012e2e781a */ /* 0x000fc60000000200 */
[----:B------:R-:W-:-:S05]  /*0140*/  IMAD R35, R35, 0x400, R0 ;  /* 0x0000040023237824 */ /* 0x000fca00078e0200 */
[-C--:B------:R-:W-:Y:S02]  /*0150*/  LEA.HI R5, R46, R35.reuse, RZ, 0x8 ;  /* 0x000000232e057211 */ /* 0x080fe400078f40ff */
[----:B------:R-:W-:Y:S02]  /*0160*/  SHF.R.S32.HI R2, RZ, 0x1f, R35 ;  /* 0x0000001fff027819 */ /* 0x000fe40000011423 */
[----:B------:R-:W-:Y:S02]  /*0170*/  SHF.R.S32.HI R0, RZ, 0x8, R5 ;  /* 0x00000008ff007819 */ /* 0x000fe40000011405 */
[----:B------:R-:W-:Y:S02]  /*0180*/  LEA.HI R41, R2, R35, RZ, 0x10 ;  /* 0x0000002302297211 */ /* 0x000fe400078f80ff */
[----:B------:R-:W-:Y:S02]  /*0190*/  LEA.HI R3, R0, R0, RZ, 0x8 ;  /* 0x0000000000037211 */ /* 0x000fe400078f40ff */
[----:B------:R-:W-:-:S02]  /*01a0*/  SHF.R.S32.HI R40, RZ, 0x10, R41 ;  /* 0x00000010ff287819 */ /* 0x000fc40000011429 */
[----:B------:R-:W-:Y:S02]  /*01b0*/  LOP3.LUT R3, R3, 0xffffff00, RZ, 0xc0, !PT ;  /* 0xffffff0003037812 */ /* 0x000fe400078ec0ff */
[----:B------:R-:W-:-:S03]  /*01c0*/  LEA.HI R20, R2, R35, RZ, 0x4 ;  /* 0x0000002302147211 */ /* 0x000fc600078f20ff */
[----:B------:R-:W-:Y:S01]  /*01d0*/  IMAD.IADD R0, R0, 0x1, -R3 ;  /* 0x0000000100007824 */ /* 0x000fe200078e0a03 */
[----:B------:R-:W-:-:S03]  /*01e0*/  LOP3.LUT R38, R20, 0xfffffff0, RZ, 0xc0, !PT ;  /* 0xfffffff014267812 */ /* 0x000fc600078ec0ff */
[C---:B------:R-:W-:Y:S01]  /*01f0*/  VIADD R6, R0.reuse, 0xffffff80 ;  /* 0xffffff8000067836 */ /* 0x040fe20000000000 */
[----:B------:R-:W-:Y:S01]  /*0200*/  LOP3.LUT R29, R0, 0xffffffe0, RZ, 0xc0, !PT ;  /* 0xffffffe0001d7812 */ /* 0x000fe200078ec0ff */
[----:B------:R-:W-:Y:S02]  /*0210*/  IMAD.IADD R38, R35, 0x1, -R38 ;  /* 0x0000000123267824 */ /* 0x000fe400078e0a26 */
[----:B------:R-:W-:Y:S01]  /*0220*/  IMAD R3, R40, 0x20, R6 ;  /* 0x0000002028037824 */ /* 0x000fe200078e0206 */
[----:B------:R-:W-:Y:S01]  /*0230*/  ISETP.NE.AND P1, PT, R29, 0x80, PT ;  /* 0x000000801d00780c */ /* 0x000fe20003f25270 */
[----:B----4-:R-:W-:-:S04]  /*0240*/  IMAD.WIDE R18, R38, 0x4, R18 ;  /* 0x0000000426127825 */ /* 0x010fc800078e0212 */
[----:B--2---:R-:W-:-:S04]  /*0250*/  IMAD.WIDE R14, R3, 0x4, R14 ;  /* 0x00000004030e7825 */ /* 0x004fc800078e020e */
[----:B------:R-:W-:-:S04]  /*0260*/  VIADD R34, R35, 0x200 ;  /* 0x0000020023227836 */ /* 0x000fc80000000000 */
[----:B------:R-:W2:Y:S01]  /*0270*/  @!P1 LDG.E.EL R27, desc[UR4][R14.64] ;  /* 0x000000040e1b9981 */ /* 0x000ea2000c2e1900 */
[----:B------:R-:W-:-:S03]  /*0280*/  LEA.HI R2, R46, R34, RZ, 0x8 ;  /* 0x000000222e027211 */ /* 0x000fc600078f40ff */
[----:B------:R-:W3:Y:S01]  /*0290*/  @!P1 LDG.E.EL.128 R8, desc[UR4][R18.64] ;  /* 0x0000000412089981 */ /* 0x000ee2000c2e1d00 */
[----:B------:R-:W-:Y:S02]  /*02a0*/  SHF.R.S32.HI R4, RZ, 0x8, R2 ;  /* 0x00000008ff047819 */ /* 0x000fe40000011402 */
[----:B------:R-:W-:Y:S01]  /*02b0*/  SHF.R.S32.HI R7, RZ, 0x1f, R34 ;  /* 0x0000001fff077819 */ /* 0x000fe20000011422 */
[----:B------:R-:W4:Y:S01]  /*02c0*/  @!P1 LDG.E.EL R17, desc[UR4][R14.64] ;  /* 0x000000040e119981 */ /* 0x000f22000c2e1900 */
[C---:B------:R-:W-:Y:S02]  /*02d0*/  LEA.HI R3, R4.reuse, R4, RZ, 0x8 ;  /* 0x0000000404037211 */ /* 0x040fe400078f40ff */
[----:B------:R-:W-:Y:S01]  /*02e0*/  LEA.HI R2, R7, R34, RZ, 0x10 ;  /* 0x0000002207027211 */ /* 0x000fe200078f80ff */
[----:B------:R-:W5:Y:S01]  /*02f0*/  @!P1 LDG.E.EL R16, desc[UR4][R14.64] ;  /* 0x000000040e109981 */ /* 0x000f62000c2e1900 */
[----:B------:R-:W-:Y:S02]  /*0300*/  LOP3.LUT R7, R3, 0xffffff00, RZ, 0xc0, !PT ;  /* 0xffffff0003077812 */ /* 0x000fe400078ec0ff */
[----:B------:R-:W-:Y:S01]  /*0310*/  SHF.R.S32.HI R3, RZ, 0x10, R2 ;  /* 0x00000010ff037819 */ /* 0x000fe20000011402 */
[----:B------:R1:W5:Y:S02]  /*0320*/  @!P1 LDG.E.EL R24, desc[UR4][R14.64] ;  /* 0x000000040e189981 */ /* 0x000364000c2e1900 */
[----:B------:R-:W-:-:S02]  /*0330*/  IMAD.IADD R4, R4, 0x1, -R7 ;  /* 0x0000000104047824 */ /* 0x000fc400078e0a07 */
[----:B------:R-:W-:-:S03]  /*0340*/  IMAD.SHL.U32 R7, R3, 0x20, RZ ;  /* 0x0000002003077824 */ /* 0x000fc600078e00ff */
[----:B------:R-:W-:Y:S02]  /*0350*/  LOP3.LUT R28, R4, 0xffffffe0, RZ, 0xc0, !PT ;  /* 0xffffffe0041c7812 */ /* 0x000fe400078ec0ff */
[----:B------:R-:W-:Y:S02]  /*0360*/  SHF.R.S32.HI R12, RZ, 0x1f, R4 ;  /* 0x0000001fff0c7819 */ /* 0x000fe40000011404 */
[----:B------:R-:W-:Y:S02]  /*0370*/  IADD3 R13, P0, R4, R7, RZ ;  /* 0x00000007040d7210 */ /* 0x000fe40007f1e0ff */
[----:B------:R-:W-:Y:S02]  /*0380*/  ISETP.NE.AND P3, PT, R28, 0x80, PT ;  /* 0x000000801c00780c */ /* 0x000fe40003f65270 */
[----:B------:R-:W-:Y:S02]  /*0390*/  LEA.HI.X.SX32 R12, R7, R12, 0x1, P0 ;  /* 0x0000000c070c7211 */ /* 0x000fe400000f0eff */
[----:B------:R-:W-:-:S04]  /*03a0*/  LEA R22, P0, R13, UR6, 0x2 ;  /* 0x000000060d167c11 */ /* 0x000fc8000f8010ff */
[----:B------:R-:W-:Y:S02]  /*03b0*/  LEA.HI.X R23, R13, UR7, R12, 0x2, P0 ;  /* 0x000000070d177c11 */ /* 0x000fe400080f140c */
[----:B------:R-:W-:Y:S02]  /*03c0*/  CS2R R12, SRZ ;  /* 0x00000000000c7805 */ /* 0x000fe4000001ff00 */
[----:B-1----:R-:W-:Y:S02]  /*03d0*/  CS2R R14, SRZ ;  /* 0x00000000000e7805 */ /* 0x002fe4000001ff00 */
[----:B------:R-:W-:Y:S01]  /*03e0*/  SHF.R.S32.HI R37, RZ, 0x4, R20 ;  /* 0x00000004ff257819 */ /* 0x000fe20000011414 */
[----:B------:R-:W-:Y:S01]  /*03f0*/  IMAD.MOV.U32 R55, RZ, RZ, RZ ;  /* 0x000000ffff377224 */ /* 0x000fe200078e00ff */
[----:B------:R-:W5:Y:S01]  /*0400*/  @!P3 LDG.E.EL R32, desc[UR4][R22.64+-0x200] ;  /* 0xfffe00041620b981 */ /* 0x000f62000c2e1900 */
[----:B------:R-:W-:Y:S01]  /*0410*/  LOP3.LUT R42, R5, 0xffffff00, RZ, 0xc0, !PT ;  /* 0xffffff00052a7812 */ /* 0x000fe200078ec0ff */
[----:B------:R-:W-:Y:S01]  /*0420*/  IMAD.MOV.U32 R58, RZ, RZ, RZ ;  /* 0x000000ffff3a7224 */ /* 0x000fe200078e00ff */
[----:B------:R-:W-:Y:S01]  /*0430*/  LEA.HI R7, R46, R34, RZ, 0x4 ;  /* 0x000000222e077211 */ /* 0x000fe200078f20ff */
[----:B------:R1:W5:Y:S01]  /*0440*/  @!P3 LDG.E.EL.128 R12, desc[UR4][R18.64] ;  /* 0x00000004120cb981 */ /* 0x000362000c2e1d00 */
[----:B------:R-:W-:Y:S01]  /*0450*/  ISETP.NE.AND P4, PT, R29, 0xa0, PT ;  /* 0x000000a01d00780c */ /* 0x000fe20003f85270 */
[----:B------:R-:W-:Y:S01]  /*0460*/  IMAD.MOV.U32 R56, RZ, RZ, RZ ;  /* 0x000000ffff387224 */ /* 0x000fe200078e00ff */
[----:B------:R-:W-:Y:S01]  /*0470*/  CS2R R48, SRZ ;  /* 0x0000000000307805 */ /* 0x000fe2000001ff00 */
[----:B------:R-:W5:Y:S01]  /*0480*/  @!P3 LDG.E.EL R31, desc[UR4][R22.64+-0x200] ;  /* 0xfffe0004161fb981 */ /* 0x000f62000c2e1900 */
[----:B------:R-:W-:Y:S01]  /*0490*/  IMAD.MOV.U32 R47, RZ, RZ, RZ ;  /* 0x000000ffff2f7224 */ /* 0x000fe200078e00ff */
[----:B------:R-:W-:Y:S01]  /*04a0*/  ISETP.NE.AND P2, PT, R28, 0xa0, PT ;  /* 0x000000a01c00780c */ /* 0x000fe20003f45270 */
[----:B------:R-:W-:Y:S01]  /*04b0*/  ULDC.64 UR6, c[0x0][0x268] ;  /* 0x00009a0000067ab9 */ /* 0x000fe20000000a00 */
[----:B------:R-:W5:Y:S04]  /*04c0*/  @!P3 LDG.E.EL R30, desc[UR4][R22.64+-0x200] ;  /* 0xfffe0004161eb981 */ /* 0x000f68000c2e1900 */
[----:B------:R2:W5:Y:S01]  /*04d0*/  @!P3 LDG.E.EL R60, desc[UR4][R22.64+-0x200] ;  /* 0xfffe0004163cb981 */ /* 0x000562000c2e1900 */
[----:B------:R-:W-:Y:S01]  /*04e0*/  LEA.HI R20, R37, R37, RZ, 0x4 ;  /* 0x0000002525147211 */ /* 0x000fe200078f20ff */
[----:B-1----:R-:W1:Y:S01]  /*04f0*/  LDC.64 R18, c[0x0][0x218] ;  /* 0x00008600ff127b82 */ /* 0x002e620000000a00 */
[----:B------:R-:W-:Y:S01]  /*0500*/  SHF.R.S32.HI R7, RZ, 0x4, R7 ;  /* 0x00000004ff077819 */ /* 0x000fe20000011407 */
[----:B------:R-:W-:Y:S01]  /*0510*/  IMAD.IADD R42, R35, 0x1, -R42 ;  /* 0x00000001232a7824 */ /* 0x000fe200078e0a2a */
[----:B------:R-:W-:-:S05]  /*0520*/  LOP3.LUT R26, R20, 0xfffffff0, RZ, 0xc0, !PT ;  /* 0xfffffff0141a7812 */ /* 0x000fca00078ec0ff */
[----:B------:R-:W1:Y:S01]  /*0530*/  LDC.64 R20, c[0x0][0x248] ;  /* 0x00009200ff147b82 */ /* 0x000e620000000a00 */
[----:B------:R-:W-:Y:S01]  /*0540*/  LEA.HI R25, R7, R7, RZ, 0x4 ;  /* 0x0000000707197211 */ /* 0x000fe200078f20ff */
[----:B------:R-:W-:-:S03]  /*0550*/  IMAD R39, R40, 0x2000, R42 ;  /* 0x0000200028277824 */ /* 0x000fc600078e022a */
[----:B------:R-:W-:-:S05]  /*0560*/  LOP3.LUT R36, R25, 0xfffffff0, RZ, 0xc0, !PT ;  /* 0xfffffff019247812 */ /* 0x000fca00078ec0ff */
[----:B------:R-:W-:Y:S02]  /*0570*/  IMAD.IADD R5, R7, 0x1, -R36 ;  /* 0x0000000107057824 */ /* 0x000fe400078e0a24 */
[----:B------:R-:W-:Y:S02]  /*0580*/  IMAD.IADD R37, R37, 0x1, -R26 ;  /* 0x0000000125257824 */ /* 0x000fe400078e0a1a */
[----:B------:R-:W-:Y:S01]  /*0590*/  IMAD.MOV.U32 R7, RZ, RZ, RZ ;  /* 0x000000ffff077224 */ /* 0x000fe200078e00ff */
[----:B--2---:R-:W-:Y:S02]  /*05a0*/  SEL R27, R27, RZ, !P1 ;  /* 0x000000ff1b1b7207 */ /* 0x004fe40004800000 */
[----:B---3--:R-:W-:-:S03]  /*05b0*/  SEL R59, R8, RZ, !P1 ;  /* 0x000000ff083b7207 */ /* 0x008fc60004800000 */
[----:B------:R-:W-:-:S04]  /*05c0*/  FADD R8, R27, -R27 ;  /* 0x8000001b1b087221 */ /* 0x000fc80000000000 */
[----:B------:R-:W-:Y:S01]  /*05d0*/  FFMA R59, R8, R59, R27 ;  /* 0x0000003b083b7223 */ /* 0x000fe2000000001b */
[----:B------:R-:W-:Y:S01]  /*05e0*/  IMAD R27, R6, 0x100, R39 ;  /* 0x00000100061b7824 */ /* 0x000fe200078e0227 */
[----:B----4-:R-:W-:Y:S01]  /*05f0*/  SEL R57, R17, RZ, !P1 ;  /* 0x000000ff11397207 */ /* 0x010fe20004800000 */
[----:B------:R-:W-:Y:S01]  /*0600*/  IMAD R6, R3, 0x2000, R42 ;  /* 0x0000200003067824 */ /* 0x000fe200078e022a */
[----:B------:R-:W-:-:S03]  /*0610*/  SEL R23, R9, RZ, !P1 ;  /* 0x000000ff09177207 */ /* 0x000fc60004800000 */
[----:B------:R-:W-:Y:S02]  /*0620*/  IMAD R22, R4, 0x100, R6 ;  /* 0x0000010004167824 */ /* 0x000fe400078e0206 */
[--C-:B------:R-:W-:Y:S01]  /*0630*/  FADD R36, R57, -R57.reuse ;  /* 0x8000003939247221 */ /* 0x100fe20000000000 */
[----:B------:R-:W-:Y:S02]  /*0640*/  SEL R43, R10, RZ, !P1 ;  /* 0x000000ff0a2b7207 */ /* 0x000fe40004800000 */
[----:B------:R-:W-:Y:S02]  /*0650*/  CS2R R8, SRZ ;  /* 0x0000000000087805 */ /* 0x000fe4000001ff00 */
[----:B------:R-:W-:Y:S01]  /*0660*/  SEL R53, R11, RZ, !P1 ;  /* 0x000000ff0b357207 */ /* 0x000fe20004800000 */
[----:B------:R-:W-:Y:S02]  /*0670*/  VIADD R25, R22, 0xffff8000 ;  /* 0xffff800016197836 */ /* 0x000fe40000000000 */
[----:B------:R-:W-:Y:S01]  /*0680*/  FFMA R57, R36, R23, R57 ;  /* 0x0000001724397223 */ /* 0x000fe20000000039 */
[----:B------:R-:W-:Y:S01]  /*0690*/  CS2R R10, SRZ ;  /* 0x00000000000a7805 */ /* 0x000fe2000001ff00 */
[----:B------:R-:W2:Y:S01]  /*06a0*/  LDC.64 R22, c[0x0][0x258] ;  /* 0x00009600ff167b82 */ /* 0x000ea20000000a00 */
[----:B-1----:R-:W-:Y:S01]  /*06b0*/  IMAD.WIDE R26, R27, 0x4, R18 ;  /* 0x000000041b1a7825 */ /* 0x002fe200078e0212 */
[----:B-----5:R-:W-:-:S03]  /*06c0*/  SEL R52, R16, RZ, !P1 ;  /* 0x000000ff10347207 */ /* 0x020fc60004800000 */
[----:B0-----:R-:W-:Y:S01]  /*06d0*/  IMAD.WIDE R16, R37, 0x4, R20 ;  /* 0x0000000425107825 */ /* 0x001fe200078e0214 */
[----:B------:R0:W3:Y:S03]  /*06e0*/  @!P1 LDG.E.128 R8, desc[UR4][R26.64] ;  /* 0x000000041a089981 */ /* 0x0000e6000c1e1d00 */
[----:B------:R-:W-:Y:S01]  /*06f0*/  FADD R33, R52, -R52 ;  /* 0x8000003434217221 */ /* 0x000fe20000000000 */
[----:B------:R-:W4:Y:S01]  /*0700*/  @!P1 LDG.E.EL R7, desc[UR4][R16.64] ;  /* 0x0000000410079981 */ /* 0x000f22000c2e1900 */
[----:B------:R-:W-:Y:S01]  /*0710*/  SEL R36, R24, RZ, !P1 ;  /* 0x000000ff18247207 */ /* 0x000fe20004800000 */
[----:B------:R-:W-:-:S04]  /*0720*/  IMAD.WIDE R18, R25, 0x4, R18 ;  /* 0x0000000419127825 */ /* 0x000fc800078e0212 */
[----:B------:R-:W-:Y:S01]  /*0730*/  FFMA R52, R33, R43, R52 ;  /* 0x0000002b21347223 */ /* 0x000fe20000000034 */
[----:B------:R-:W-:Y:S01]  /*0740*/  CS2R R24, SRZ ;  /* 0x0000000000187805 */ /* 0x000fe2000001ff00 */
[----:B------:R-:W5:Y:S01]  /*0750*/  @!P1 LDG.E.EL R55, desc[UR4][R16.64] ;  /* 0x0000000410379981 */ /* 0x000f62000c2e1900 */
[----:B0-----:R-:W-:Y:S02]  /*0760*/  IMAD.MOV.U32 R26, RZ, RZ, RZ ;  /* 0x000000ffff1a7224 */ /* 0x001fe400078e00ff */
[----:B------:R-:W-:Y:S01]  /*0770*/  FADD R33, R36, -R36 ;  /* 0x8000002424217221 */ /* 0x000fe20000000000 */
[----:B------:R-:W-:Y:S01]  /*0780*/  IMAD.MOV.U32 R27, RZ, RZ, RZ ;  /* 0x000000ffff1b7224 */ /* 0x000fe200078e00ff */
[----:B------:R-:W-:Y:S01]  /*0790*/  SEL R43, R32, RZ, !P3 ;  /* 0x000000ff202b7207 */ /* 0x000fe20005800000 */
[----:B------:R-:W-:-:S04]  /*07a0*/  IMAD.WIDE R20, R5, 0x4, R20 ;  /* 0x0000000405147825 */ /* 0x000fc800078e0214 */
[----:B------:R-:W-:Y:S01]  /*07b0*/  FFMA R53, R33, R53, R36 ;  /* 0x0000003521357223 */ /* 0x000fe20000000024 */
[----:B------:R-:W5:Y:S01]  /*07c0*/  @!P1 LDG.E.EL R58, desc[UR4][R16.64] ;  /* 0x00000004103a9981 */ /* 0x000f62000c2e1900 */
[----:B------:R-:W-:-:S03]  /*07d0*/  CS2R R32, SRZ ;  /* 0x0000000000207805 */ /* 0x000fc6000001ff00 */
[----:B------:R2:W5:Y:S04]  /*07e0*/  @!P1 LDG.E.EL R56, desc[UR4][R16.64] ;  /* 0x0000000410389981 */ /* 0x000568000c2e1900 */
[----:B------:R0:W5:Y:S04]  /*07f0*/  @!P3 LDG.E.128 R24, desc[UR4][R18.64] ;  /* 0x000000041218b981 */ /* 0x000168000c1e1d00 */
[----:B------:R-:W5:Y:S01]  /*0800*/  @!P3 LDG.E.EL R48, desc[UR4][R20.64] ;  /* 0x000000041430b981 */ /* 0x000f62000c2e1900 */
[----:B--2---:R-:W-:Y:S01]  /*0810*/  IMAD.WIDE R16, R37, 0x8, R22 ;  /* 0x0000000825107825 */ /* 0x004fe200078e0216 */
[----:B------:R-:W-:-:S03]  /*0820*/  SEL R12, R12, RZ, !P3 ;  /* 0x000000ff0c0c7207 */ /* 0x000fc60005800000 */
[--C-:B------:R-:W-:Y:S01]  /*0830*/  FADD R50, R43, -R43.reuse ;  /* 0x8000002b2b327221 */ /* 0x100fe20000000000 */
[----:B------:R-:W2:Y:S04]  /*0840*/  @!P3 LDG.E.EL R49, desc[UR4][R20.64] ;  /* 0x000000041431b981 */ /* 0x000ea8000c2e1900 */
[----:B------:R1:W2:Y:S01]  /*0850*/  @!P4 LDG.E.EL.64 R32, desc[UR4][R16.64] ;  /* 0x000000041020c981 */ /* 0x0002a2000c2e1b00 */
[----:B------:R-:W-:Y:S01]  /*0860*/  FFMA R50, R50, R12, R43 ;  /* 0x0000000c32327223 */ /* 0x000fe2000000002b */
[----:B0-----:R-:W-:Y:S01]  /*0870*/  CS2R R18, SRZ ;  /* 0x0000000000127805 */ /* 0x001fe2000001ff00 */
[----:B------:R-:W-:Y:S01]  /*0880*/  IMAD.WIDE R42, R38, 0x8, R44 ;  /* 0x00000008262a7825 */ /* 0x000fe200078e022c */
[----:B------:R-:W2:Y:S01]  /*0890*/  @!P3 LDG.E.EL R47, desc[UR4][R20.64] ;  /* 0x00000004142fb981 */ /* 0x000ea2000c2e1900 */
[----:B-1----:R-:W-:-:S02]  /*08a0*/  CS2R R16, SRZ ;  /* 0x0000000000107805 */ /* 0x002fc4000001ff00 */
[----:B------:R-:W-:-:S04]  /*08b0*/  SEL R12, R31, RZ, !P3 ;  /* 0x000000ff1f0c7207 */ /* 0x000fc80005800000 */
[----:B------:R-:W2:Y:S01]  /*08c0*/  @!P4 LDG.E.EL.128 R16, desc[UR4][R42.64] ;  /* 0x000000042a10c981 */ /* 0x000ea2000c2e1d00 */
[----:B------:R-:W-:Y:S01]  /*08d0*/  SEL R13, R13, RZ, !P3 ;  /* 0x000000ff0d0d7207 */ /* 0x000fe20005800000 */
[----:B------:R-:W-:-:S04]  /*08e0*/  FADD R51, R12, -R12 ;  /* 0x8000000c0c337221 */ /* 0x000fc80000000000 */
[----:B------:R-:W-:Y:S01]  /*08f0*/  FFMA R51, R51, R13, R12 ;  /* 0x0000000d33337223 */ /* 0x000fe2000000000c */
[----:B------:R-:W-:Y:S02]  /*0900*/  SEL R13, R30, RZ, !P3 ;  /* 0x000000ff1e0d7207 */ /* 0x000fe40005800000 */
[----:B------:R-:W-:Y:S02]  /*0910*/  CS2R R30, SRZ ;  /* 0x00000000001e7805 */ /* 0x000fe4000001ff00 */
[----:B------:R-:W-:Y:S01]  /*0920*/  SEL R14, R14, RZ, !P3 ;  /* 0x000000ff0e0e7207 */ /* 0x000fe20005800000 */
[----:B------:R-:W-:-:S04]  /*0930*/  IMAD.WIDE R22, R5, 0x8, R22 ;  /* 0x0000000805167825 */ /* 0x000fc800078e0216 */
[--C-:B------:R-:W-:Y:S01]  /*0940*/  FADD R54, R13, -R13.reuse ;  /* 0x8000000d0d367221 */ /* 0x100fe20000000000 */
[----:B------:R-:W-:Y:S01]  /*0950*/  IMAD.MOV.U32 R36, RZ, RZ, RZ ;  /* 0x000000ffff247224 */ /* 0x000fe200078e00ff */
[----:B------:R0:W2:Y:S02]  /*0960*/  @!P2 LDG.E.EL.64 R30, desc[UR4][R22.64] ;  /* 0x00000004161ea981 */ /* 0x0000a4000c2e1b00 */
[----:B------:R-:W-:Y:S01]  /*0970*/  FFMA R54, R54, R14, R13 ;  /* 0x0000000e36367223 */ /* 0x000fe2000000000d */
[----:B------:R-:W-:Y:S02]  /*0980*/  VIADD R13, R35, 0x2 ;  /* 0x00000002230d7836 */ /* 0x000fe40000000000 */
[----:B------:R1:W2:Y:S03]  /*0990*/  @!P3 LDG.E.EL R36, desc[UR4][R20.64] ;  /* 0x000000041424b981 */ /* 0x0002a6000c2e1900 */
[----:B------:R-:W-:-:S02]  /*09a0*/  LEA.HI R46, R46, R13, RZ, 0x4 ;  /* 0x0000000d2e2e7211 */ /* 0x000fc400078f20ff */
[----:B0-----:R-:W-:Y:S02]  /*09b0*/  CS2R R22, SRZ ;  /* 0x0000000000167805 */ /* 0x001fe4000001ff00 */
[----:B-1----:R-:W-:Y:S02]  /*09c0*/  CS2R R20, SRZ ;  /* 0x0000000000147805 */ /* 0x002fe4000001ff00 */
[----:B------:R-:W-:Y:S02]  /*09d0*/  LOP3.LUT R46, R46, 0xfffffff0, RZ, 0xc0, !PT ;  /* 0xfffffff02e2e7812 */ /* 0x000fe400078ec0ff */
[----:B------:R-:W-:Y:S02]  /*09e0*/  SEL R60, R60, RZ, !P3 ;  /* 0x000000ff3c3c7207 */ /* 0x000fe40005800000 */
[----:B------:R0:W2:Y:S01]  /*09f0*/  @!P2 LDG.E.EL.128 R20, desc[UR4][R42.64] ;  /* 0x000000042a14a981 */ /* 0x0000a2000c2e1d00 */
[----:B------:R-:W-:Y:S01]  /*0a00*/  SEL R15, R15, RZ, !P3 ;  /* 0x000000ff0f0f7207 */ /* 0x000fe20005800000 */
[----:B0-----:R-:W-:-:S02]  /*0a10*/  IMAD.IADD R43, R13, 0x1, -R46 ;  /* 0x000000010d2b7824 */ /* 0x001fc400078e0a2e */
[----:B------:R-:W-:-:S04]  /*0a20*/  FADD R13, R60, -R60 ;  /* 0x8000003c3c0d7221 */ /* 0x000fc80000000000 */
[----:B------:R-:W-:Y:S01]  /*0a30*/  FFMA R46, R13, R15, R60 ;  /* 0x0000000f0d2e7223 */ /* 0x000fe2000000003c */
[----:B------:R-:W-:Y:S02]  /*0a40*/  CS2R R12, SRZ ;  /* 0x00000000000c7805 */ /* 0x000fe4000001ff00 */
[----:B------:R-:W-:Y:S01]  /*0a50*/  CS2R R14, SRZ ;  /* 0x00000000000e7805 */ /* 0x000fe2000001ff00 */
[----:B------:R-:W-:-:S05]  /*0a60*/  IMAD.WIDE R44, R43, 0x8, R44 ;  /* 0x000000082b2c7825 */ /* 0x000fca00078e022c */
[----:B------:R-:W2:Y:S01]  /*0a70*/  @!P4 LDG.E.EL.128 R12, desc[UR4][R44.64] ;  /* 0x000000042c0cc981 */ /* 0x000ea2000c2e1d00 */
[----:B------:R-:W-:Y:S02]  /*0a80*/  VIADD R60, R0, 0xffffff60 ;  /* 0xffffff60003c7836 */ /* 0x000fe40000000000 */
[----:B------:R-:W-:Y:S01]  /*0a90*/  VIADD R64, R4, 0xffffff60 ;  /* 0xffffff6004407836 */ /* 0x000fe20000000000 */
[----:B---3--:R-:W-:Y:S02]  /*0aa0*/  SEL R8, R8, RZ, !P1 ;  /* 0x000000ff08087207 */ /* 0x008fe40004800000 */
[----:B----4-:R-:W-:-:S03]  /*0ab0*/  SEL R7, R7, RZ, !P1 ;  /* 0x000000ff07077207 */ /* 0x010fc60004800000 */
[----:B------:R-:W-:-:S04]  /*0ac0*/  FADD R59, -R8, R59 ;  /* 0x0000003b083b7221 */ /* 0x000fc80000000100 */
[----:B------:R-:W-:Y:S01]  /*0ad0*/  FFMA R7, R59, R7, R8 ;  /* 0x000000073b077223 */ /* 0x000fe20000000008 */
[----:B------:R-:W-:Y:S02]  /*0ae0*/  SEL R8, R9, RZ, !P1 ;  /* 0x000000ff09087207 */ /* 0x000fe40004800000 */
[----:B------:R-:W-:Y:S02]  /*0af0*/  SEL R9, R10, RZ, !P1 ;  /* 0x000000ff0a097207 */ /* 0x000fe40004800000 */
[----:B------:R-:W-:Y:S02]  /*0b00*/  SEL R10, R11, RZ, !P1 ;  /* 0x000000ff0b0a7207 */ /* 0x000fe40004800000 */
[----:B-----5:R-:W-:Y:S01]  /*0b10*/  SEL R55, R55, RZ, !P1 ;  /* 0x000000ff37377207 */ /* 0x020fe20004800000 */
[----:B------:R-:W-:Y:S02]  /*0b20*/  FADD R52, -R9, R52 ;  /* 0x0000003409347221 */ /* 0x000fe40000000100 */
[----:B------:R-:W-:Y:S01]  /*0b30*/  FADD R53, -R10, R53 ;  /* 0x000000350a357221 */ /* 0x000fe20000000100 */
[----:B------:R-:W-:Y:S01]  /*0b40*/  SEL R56, R56, RZ, !P1 ;  /* 0x000000ff38387207 */ /* 0x000fe20004800000 */
[----:B------:R-:W-:Y:S01]  /*0b50*/  FFMA R9, R52, R55, R9 ;  /* 0x0000003734097223 */ /* 0x000fe20000000009 */
[----:B------:R-:W-:-:S03]  /*0b60*/  SEL R11, R24, RZ, !P3 ;  /* 0x000000ff180b7207 */ /* 0x000fc60005800000 */
[----:B------:R-:W-:Y:S01]  /*0b70*/  FFMA R10, R53, R56, R10 ;  /* 0x00000038350a7223 */ /* 0x000fe2000000000a */
[----:B------:R-:W-:Y:S01]  /*0b80*/  SEL R52, R48, RZ, !P3 ;  /* 0x000000ff30347207 */ /* 0x000fe20005800000 */
[----:B------:R-:W-:Y:S01]  /*0b90*/  FADD R24, -R11, R50 ;  /* 0x000000320b187221 */ /* 0x000fe20000000100 */
[----:B------:R-:W-:Y:S02]  /*0ba0*/  SEL R48, R25, RZ, !P3 ;  /* 0x000000ff19307207 */ /* 0x000fe40005800000 */
[----:B------:R-:W-:Y:S01]  /*0bb0*/  SEL R25, R26, RZ, !P3 ;  /* 0x000000ff1a197207 */ /* 0x000fe20005800000 */
[----:B------:R-:W-:Y:S01]  /*0bc0*/  FFMA R11, R24, R52, R11 ;  /* 0x00000034180b7223 */ /* 0x000fe2000000000b */
[----:B--2---:R-:W-:-:S04]  /*0bd0*/  SEL R53, R33, RZ, !P4 ;  /* 0x000000ff21357207 */ /* 0x004fc80006000000 */
[----:B------:R-:W-:Y:S02]  /*0be0*/  SHF.R.U32.HI R24, RZ, 0x1e, R53 ;  /* 0x0000001eff187819 */ /* 0x000fe40000011635 */
[----:B------:R-:W-:Y:S01]  /*0bf0*/  SEL R50, R27, RZ, !P3 ;  /* 0x000000ff1b327207 */ /* 0x000fe20005800000 */
[----:B------:R-:W-:Y:S01]  /*0c00*/  FADD R54, -R25, R54 ;  /* 0x0000003619367221 */ /* 0x000fe20000000100 */
[----:B------:R-:W-:Y:S02]  /*0c10*/  SEL R49, R49, RZ, !P3 ;  /* 0x000000ff31317207 */ /* 0x000fe40005800000 */
[----:B------:R-:W-:Y:S02]  /*0c20*/  SEL R27, R32, RZ, !P4 ;  /* 0x000000ff201b7207 */ /* 0x000fe40006000000 */
[----:B------:R-:W-:Y:S01]  /*0c30*/  LOP3.LUT R24, R24, 0x2, RZ, 0xc0, !PT ;  /* 0x0000000218187812 */ /* 0x000fe200078ec0ff */
[----:B------:R-:W-:Y:S01]  /*0c40*/  FFMA R33, R54, R49, R25 ;  /* 0x0000003136217223 */ /* 0x000fe20000000019 */
[----:B------:R-:W-:-:S02]  /*0c50*/  SEL R47, R47, RZ, !P3 ;  /* 0x000000ff2f2f7207 */ /* 0x000fc40005800000 */
[----:B------:R-:W-:Y:S01]  /*0c60*/  IADD3 R24, P0, R24, R27, RZ ;  /* 0x0000001b18187210 */ /* 0x000fe20007f1e0ff */
[----:B------:R-:W-:Y:S01]  /*0c70*/  FADD R51, -R48, R51 ;  /* 0x0000003330337221 */ /* 0x000fe20000000100 */
[----:B------:R-:W-:Y:S02]  /*0c80*/  SEL R49, R17, RZ, !P4 ;  /* 0x000000ff11317207 */ /* 0x000fe40006000000 */
[----:B------:R-:W-:Y:S01]  /*0c90*/  SEL R16, R16, RZ, !P4 ;  /* 0x000000ff10107207 */ /* 0x000fe20006000000 */
[----:B------:R-:W-:Y:S02]  /*0ca0*/  IMAD.X R53, RZ, RZ, R53, P0 ;  /* 0x000000ffff357224 */ /* 0x000fe400000e0635 */
[----:B------:R-:W-:Y:S01]  /*0cb0*/  FFMA R32, R51, R47, R48 ;  /* 0x0000002f33207223 */ /* 0x000fe20000000030 */
[----:B------:R-:W-:Y:S02]  /*0cc0*/  SHF.R.U32.HI R26, RZ, 0x1c, R49 ;  /* 0x0000001cff1a7819 */ /* 0x000fe40000011631 */
[----:B------:R-:W-:Y:S01]  /*0cd0*/  SEL R48, R19, RZ, !P4 ;  /* 0x000000ff13307207 */ /* 0x000fe20006000000 */
[----:B------:R-:W-:Y:S01]  /*0ce0*/  IMAD.SHL.U32 R61, R24, 0x8, RZ ;  /* 0x00000008183d7824 */ /* 0x000fe200078e00ff */
[----:B------:R-:W-:-:S02]  /*0cf0*/  LEA R27, P0, R16, UR6, 0x2 ;  /* 0x00000006101b7c11 */ /* 0x000fc4000f8010ff */
[----:B------:R-:W-:Y:S02]  /*0d00*/  LOP3.LUT R26, R26, 0x8, RZ, 0xc0, !PT ;  /* 0x000000081a1a7812 */ /* 0x000fe400078ec0ff */
[----:B------:R-:W-:Y:S02]  /*0d10*/  SHF.L.U64.HI R56, R24, 0x3, R53 ;  /* 0x0000000318387819 */ /* 0x000fe40000010235 */
[----:B------:R-:W-:Y:S02]  /*0d20*/  SEL R47, R18, RZ, !P4 ;  /* 0x000000ff122f7207 */ /* 0x000fe40006000000 */
[----:B------:R-:W-:Y:S02]  /*0d30*/  SHF.R.U32.HI R24, RZ, 0x1c, R48 ;  /* 0x0000001cff187819 */ /* 0x000fe40000011630 */
[----:B------:R-:W-:Y:S02]  /*0d40*/  LEA.HI.X R49, R16, UR7, R49, 0x2, P0 ;  /* 0x0000000710317c11 */ /* 0x000fe400080f1431 */
[----:B------:R-:W-:-:S02]  /*0d50*/  IADD3 R26, P0, P5, R61, R27, R26 ;  /* 0x0000001b3d1a7210 */ /* 0x000fc40007d1e01a */
[C---:B------:R-:W-:Y:S02]  /*0d60*/  LEA R25, P6, R47.reuse, UR6, 0x2 ;  /* 0x000000062f197c11 */ /* 0x040fe4000f8c10ff */
[----:B------:R-:W-:Y:S02]  /*0d70*/  LOP3.LUT R24, R24, 0x8, RZ, 0xc0, !PT ;  /* 0x0000000818187812 */ /* 0x000fe400078ec0ff */
[----:B------:R-:W-:Y:S02]  /*0d80*/  IADD3.X R27, R56, R49, RZ, P0, P5 ;  /* 0x00000031381b7210 */ /* 0x000fe400007ea4ff */
[----:B------:R-:W-:Y:S02]  /*0d90*/  CS2R R16, SRZ ;  /* 0x0000000000107805 */ /* 0x000fe4000001ff00 */
[----:B------:R-:W-:Y:S02]  /*0da0*/  LEA.HI.X R47, R47, UR7, R48, 0x2, P6 ;  /* 0x000000072f2f7c11 */ /* 0x000fe4000b0f1430 */
[----:B------:R-:W-:-:S02]  /*0db0*/  CS2R R18, SRZ ;  /* 0x0000000000127805 */ /* 0x000fc4000001ff00 */
[----:B------:R-:W-:Y:S01]  /*0dc0*/  IADD3 R24, P0, P5, R61, R25, R24 ;  /* 0x000000193d187210 */ /* 0x000fe20007d1e018 */
[----:B------:R-:W-:Y:S01]  /*0dd0*/  FADD R57, -R8, R57 ;  /* 0x0000003908397221 */ /* 0x000fe20000000100 */
[----:B------:R-:W-:Y:S02]  /*0de0*/  SEL R58, R58, RZ, !P1 ;  /* 0x000000ff3a3a7207 */ /* 0x000fe40004800000 */
[----:B------:R-:W-:Y:S02]  /*0df0*/  IADD3.X R25, R56, R47, RZ, P0, P5 ;  /* 0x0000002f38197210 */ /* 0x000fe400007ea4ff */
[----:B------:R-:W-:Y:S01]  /*0e00*/  SEL R31, R31, RZ, !P2 ;  /* 0x000000ff1f1f7207 */ /* 0x000fe20005000000 */
[----:B------:R-:W-:Y:S01]  /*0e10*/  FADD R51, -R50, R46 ;  /* 0x0000002e32337221 */ /* 0x000fe20000000100 */
[----:B------:R-:W-:Y:S01]  /*0e20*/  SEL R47, R36, RZ, !P3 ;  /* 0x000000ff242f7207 */ /* 0x000fe20005800000 */
[----:B------:R0:W2:Y:S01]  /*0e30*/  @!P2 LDG.E.EL.128 R16, desc[UR4][R44.64] ;  /* 0x000000042c10a981 */ /* 0x0000a2000c2e1d00 */
[----:B------:R-:W-:Y:S01]  /*0e40*/  FFMA R8, R57, R58, R8 ;  /* 0x0000003a39087223 */ /* 0x000fe20000000008 */
[----:B------:R-:W-:Y:S01]  /*0e50*/  IMAD.SHL.U32 R57, R60, 0x4, RZ ;  /* 0x000000043c397824 */ /* 0x000fe200078e00ff */
[----:B------:R-:W-:Y:S01]  /*0e60*/  SEL R46, R21, RZ, !P2 ;  /* 0x000000ff152e7207 */ /* 0x000fe20005000000 */
[----:B------:R-:W-:Y:S01]  /*0e70*/  FFMA R36, R51, R47, R50 ;  /* 0x0000002f33247223 */ /* 0x000fe20000000032 */
[----:B------:R-:W-:-:S02]  /*0e80*/  SEL R47, R30, RZ, !P2 ;  /* 0x000000ff1e2f7207 */ /* 0x000fc40005000000 */
[----:B0-----:R-:W-:Y:S01]  /*0e90*/  SHF.R.U32.HI R45, RZ, 0x1e, R31 ;  /* 0x0000001eff2d7819 */ /* 0x001fe2000001161f */
[----:B------:R-:W-:Y:S01]  /*0ea0*/  IMAD.WIDE R26, R57, 0x4, R26 ;  /* 0x00000004391a7825 */ /* 0x000fe200078e021a */
[----:B------:R-:W-:Y:S02]  /*0eb0*/  CS2R R48, SRZ ;  /* 0x0000000000307805 */ /* 0x000fe4000001ff00 */
[----:B------:R-:W-:Y:S01]  /*0ec0*/  SEL R22, R22, RZ, !P2 ;  /* 0x000000ff16167207 */ /* 0x000fe20005000000 */
[----:B------:R-:W0:Y:S01]  /*0ed0*/  LDC.64 R58, c[0x0][0x270] ;  /* 0x00009c00ff3a7b82 */ /* 0x000e220000000a00 */
[----:B------:R-:W-:Y:S01]  /*0ee0*/  LOP3.LUT R30, R45, 0x2, RZ, 0xc0, !PT ;  /* 0x000000022d1e7812 */ /* 0x000fe200078ec0ff */
[----:B------:R-:W-:Y:S02]  /*0ef0*/  IMAD.SHL.U32 R55, R40, 0x80, RZ ;  /* 0x0000008028377824 */ /* 0x000fe400078e00ff */
[----:B------:R-:W-:Y:S01]  /*0f00*/  IMAD.WIDE R24, R57, 0x4, R24 ;  /* 0x0000000439187825 */ /* 0x000fe200078e0218 */
[----:B------:R-:W-:-:S02]  /*0f10*/  IADD3 R30, P0, R30, R47, RZ ;  /* 0x0000002f1e1e7210 */ /* 0x000fc40007f1e0ff */
[----:B------:R-:W-:Y:S01]  /*0f20*/  SEL R45, R20, RZ, !P2 ;  /* 0x000000ff142d7207 */ /* 0x000fe20005000000 */
[----:B------:R-:W-:Y:S01]  /*0f30*/  IMAD.WIDE R26, R55, 0x4, R26 ;  /* 0x00000004371a7825 */ /* 0x000fe200078e021a */
[----:B------:R-:W-:-:S03]  /*0f40*/  SHF.R.U32.HI R20, RZ, 0x1c, R46 ;  /* 0x0000001cff147819 */ /* 0x000fc6000001162e */
[----:B------:R-:W-:Y:S01]  /*0f50*/  IMAD.X R31, RZ, RZ, R31, P0 ;  /* 0x000000ffff1f7224 */ /* 0x000fe200000e061f */
[----:B------:R-:W-:Y:S01]  /*0f60*/  LEA R21, P0, R45, UR6, 0x2 ;  /* 0x000000062d157c11 */ /* 0x000fe2000f8010ff */
[----:B------:R-:W-:Y:S01]  /*0f70*/  IMAD.WIDE R24, R55, 0x4, R24 ;  /* 0x0000000437187825 */ /* 0x000fe200078e0218 */
[----:B------:R-:W-:Y:S01]  /*0f80*/  SEL R47, R23, RZ, !P2 ;  /* 0x000000ff172f7207 */ /* 0x000fe20005000000 */
[----:B------:R1:W3:Y:S01]  /*0f90*/  @!P4 LDG.E.EL R48, desc[UR4][R26.64] ;  /* 0x000000041a30c981 */ /* 0x0002e2000c2e1900 */
[----:B------:R-:W-:Y:S01]  /*0fa0*/  LOP3.LUT R20, R20, 0x8, RZ, 0xc0, !PT ;  /* 0x0000000814147812 */ /* 0x000fe200078ec0ff */
[----:B------:R-:W-:Y:S01]  /*0fb0*/  IMAD.SHL.U32 R53, R30, 0x8, RZ ;  /* 0x000000081e357824 */ /* 0x000fe200078e00ff */
[----:B------:R-:W-:Y:S01]  /*0fc0*/  LEA R23, P6, R22, UR6, 0x2 ;  /* 0x0000000616177c11 */ /* 0x000fe2000f8c10ff */
[----:B------:R4:W5:Y:S01]  /*0fd0*/  @!P4 LDG.E.EL R49, desc[UR4][R24.64] ;  /* 0x000000041831c981 */ /* 0x000962000c2e1900 */
[----:B------:R-:W-:Y:S02]  /*0fe0*/  SHF.L.U64.HI R54, R30, 0x3, R31 ;  /* 0x000000031e367819 */ /* 0x000fe4000001021f */
[----:B-1----:R-:W-:-:S02]  /*0ff0*/  LEA.HI.X R27, R45, UR7, R46, 0x2, P0 ;  /* 0x000000072d1b7c11 */ /* 0x002fc400080f142e */
[----:B------:R-:W-:Y:S02]  /*1000*/  IADD3 R20, P0, P5, R53, R21, R20 ;  /* 0x0000001535147210 */ /* 0x000fe40007d1e014 */
[--C-:B----4-:R-:W-:Y:S02]  /*1010*/  LEA.HI.X R25, R22, UR7, R47.reuse, 0x2, P6 ;  /* 0x0000000716197c11 */ /* 0x110fe4000b0f142f */
[----:B------:R-:W-:Y:S02]  /*1020*/  SHF.R.U32.HI R22, RZ, 0x1c, R47 ;  /* 0x0000001cff167819 */ /* 0x000fe4000001162f */
[----:B------:R-:W-:Y:S02]  /*1030*/  IADD3.X R21, R54, R27, RZ, P0, P5 ;  /* 0x0000001b36157210 */ /* 0x000fe400007ea4ff */
[----:B------:R-:W-:Y:S01]  /*1040*/  SEL R26, R13, RZ, !P4 ;  /* 0x000000ff0d1a7207 */ /* 0x000fe20006000000 */
[----:B------:R-:W-:Y:S01]  /*1050*/  IMAD.SHL.U32 R52, R64, 0x4, RZ ;  /* 0x0000000440347824 */ /* 0x000fe200078e00ff */
[----:B------:R-:W-:-:S02]  /*1060*/  SEL R27, R12, RZ, !P4 ;  /* 0x000000ff0c1b7207 */ /* 0x000fc40006000000 */
[----:B------:R-:W-:Y:S02]  /*1070*/  LOP3.LUT R12, R22, 0x8, RZ, 0xc0, !PT ;  /* 0x00000008160c7812 */ /* 0x000fe400078ec0ff */
[----:B------:R-:W-:Y:S01]  /*1080*/  SHF.R.U32.HI R24, RZ, 0x1c, R26 ;  /* 0x0000001cff187819 */ /* 0x000fe2000001161a */
[----:B------:R-:W-:Y:S01]  /*1090*/  IMAD.WIDE R20, R52, 0x4, R20 ;  /* 0x0000000434147825 */ /* 0x000fe200078e0214 */
[----:B------:R-:W-:Y:S02]  /*10a0*/  IADD3 R12, P5, P6, R53, R23, R12 ;  /* 0x00000017350c7210 */ /* 0x000fe40007ebe00c */
[----:B------:R-:W-:Y:S01]  /*10b0*/  LEA R22, P0, R27, UR6, 0x2 ;  /* 0x000000061b167c11 */ /* 0x000fe2000f8010ff */
[----:B------:R-:W-:Y:S01]  /*10c0*/  IMAD.SHL.U32 R50, R3, 0x80, RZ ;  /* 0x0000008003327824 */ /* 0x000fe200078e00ff */
[----:B------:R-:W-:Y:S02]  /*10d0*/  LOP3.LUT R24, R24, 0x8, RZ, 0xc0, !PT ;  /* 0x0000000818187812 */ /* 0x000fe400078ec0ff */
[----:B------:R-:W-:-:S02]  /*10e0*/  CS2R R30, SRZ ;  /* 0x00000000001e7805 */ /* 0x000fc4000001ff00 */
[----:B------:R-:W-:Y:S01]  /*10f0*/  IADD3.X R13, R54, R25, RZ, P5, P6 ;  /* 0x00000019360d7210 */ /* 0x000fe20002fec4ff */
[----:B------:R-:W-:Y:S01]  /*1100*/  IMAD.WIDE R20, R50, 0x4, R20 ;  /* 0x0000000432147825 */ /* 0x000fe200078e0214 */
[----:B------:R-:W-:Y:S02]  /*1110*/  LEA.HI.X R27, R27, UR7, R26, 0x2, P0 ;  /* 0x000000071b1b7c11 */ /* 0x000fe400080f141a */
[----:B------:R-:W-:Y:S01]  /*1120*/  IADD3 R24, P0, P5, R61, R22, R24 ;  /* 0x000000163d187210 */ /* 0x000fe20007d1e018 */
[----:B------:R-:W-:Y:S01]  /*1130*/  IMAD.WIDE R12, R52, 0x4, R12 ;  /* 0x00000004340c7825 */ /* 0x000fe200078e020c */
[----:B------:R1:W4:Y:S02]  /*1140*/  @!P2 LDG.E.EL R30, desc[UR4][R20.64] ;  /* 0x00000004141ea981 */ /* 0x000324000c2e1900 */
[----:B------:R-:W-:Y:S02]  /*1150*/  IADD3.X R25, R56, R27, RZ, P0, P5 ;  /* 0x0000001b38197210 */ /* 0x000fe400007ea4ff */
[----:B------:R-:W-:Y:S01]  /*1160*/  CS2R R22, SRZ ;  /* 0x0000000000167805 */ /* 0x000fe2000001ff00 */
[----:B0-----:R-:W-:-:S04]  /*1170*/  IMAD.WIDE R62, R38, 0x8, R58 ;  /* 0x00000008263e7825 */ /* 0x001fc800078e023a */
[----:B------:R-:W-:Y:S01]  /*1180*/  IMAD.MOV.U32 R45, RZ, RZ, RZ ;  /* 0x000000ffff2d7224 */ /* 0x000fe200078e00ff */
[----:B-1----:R-:W-:Y:S01]  /*1190*/  CS2R R20, SRZ ;  /* 0x0000000000147805 */ /* 0x002fe2000001ff00 */
[----:B------:R-:W-:-:S04]  /*11a0*/  IMAD.WIDE R24, R57, 0x4, R24 ;  /* 0x0000000439187825 */ /* 0x000fc800078e0218 */
[----:B------:R-:W-:Y:S01]  /*11b0*/  IMAD.WIDE R12, R50, 0x4, R12 ;  /* 0x00000004320c7825 */ /* 0x000fe200078e020c */
[----:B------:R-:W3:Y:S01]  /*11c0*/  @!P4 LDG.E.EL.128 R20, desc[UR4][R62.64] ;  /* 0x000000043e14c981 */ /* 0x000ee2000c2e1d00 */
[----:B------:R-:W-:-:S03]  /*11d0*/  CS2R R26, SRZ ;  /* 0x00000000001a7805 */ /* 0x000fc6000001ff00 */
[----:B------:R0:W4:Y:S01]  /*11e0*/  @!P2 LDG.E.EL R45, desc[UR4][R12.64] ;  /* 0x000000040c2da981 */ /* 0x000122000c2e1900 */
[----:B------:R-:W-:-:S04]  /*11f0*/  IMAD.WIDE R58, R43, 0x8, R58 ;  /* 0x000000082b3a7825 */ /* 0x000fc800078e023a */
[----:B0-----:R-:W-:Y:S01]  /*1200*/  IMAD.WIDE R12, R55, 0x4, R24 ;  /* 0x00000004370c7825 */ /* 0x001fe200078e0218 */
[----:B------:R-:W-:Y:S02]  /*1210*/  CS2R R24, SRZ ;  /* 0x0000000000187805 */ /* 0x000fe4000001ff00 */
[----:B------:R-:W-:Y:S02]  /*1220*/  SEL R47, R14, RZ, !P4 ;  /* 0x000000ff0e2f7207 */ /* 0x000fe40006000000 */
[----:B------:R0:W4:Y:S04]  /*1230*/  @!P4 LDG.E.EL R31, desc[UR4][R12.64] ;  /* 0x000000040c1fc981 */ /* 0x000128000c2e1900 */
[----:B------:R-:W4:Y:S01]  /*1240*/  @!P4 LDG.E.EL.128 R24, desc[UR4][R58.64] ;  /* 0x000000043a18c981 */ /* 0x000f22000c2e1d00 */
[----:B------:R-:W-:-:S02]  /*1250*/  SEL R14, R15, RZ, !P4 ;  /* 0x000000ff0f0e7207 */ /* 0x000fc40006000000 */
[----:B------:R-:W-:-:S04]  /*1260*/  LEA R15, P0, R47, UR6, 0x2 ;  /* 0x000000062f0f7c11 */ /* 0x000fc8000f8010ff */
[--C-:B------:R-:W-:Y:S02]  /*1270*/  LEA.HI.X R47, R47, UR7, R14.reuse, 0x2, P0 ;  /* 0x000000072f2f7c11 */ /* 0x100fe400080f140e */
[----:B------:R-:W-:-:S04]  /*1280*/  SHF.R.U32.HI R14, RZ, 0x1c, R14 ;  /* 0x0000001cff0e7819 */ /* 0x000fc8000001160e */
[----:B------:R-:W-:-:S04]  /*1290*/  LOP3.LUT R14, R14, 0x8, RZ, 0xc0, !PT ;  /* 0x000000080e0e7812 */ /* 0x000fc800078ec0ff */
[----:B0-----:R-:W-:-:S04]  /*12a0*/  IADD3 R12, P0, P5, R61, R15, R14 ;  /* 0x0000000f3d0c7210 */ /* 0x001fc80007d1e00e */
[----:B------:R-:W-:-:S03]  /*12b0*/  IADD3.X R13, R56, R47, RZ, P0, P5 ;  /* 0x0000002f380d7210 */ /* 0x000fc600007ea4ff */
[----:B------:R-:W-:-:S04]  /*12c0*/  IMAD.WIDE R12, R57, 0x4, R12 ;  /* 0x00000004390c7825 */ /* 0x000fc800078e020c */
[----:B------:R-:W-:Y:S01]  /*12d0*/  IMAD.WIDE R12, R55, 0x4, R12 ;  /* 0x00000004370c7825 */ /* 0x000fe200078e020c */
[----:B------:R-:W-:Y:S02]  /*12e0*/  CS2R R46, SRZ ;  /* 0x00000000002e7805 */ /* 0x000fe4000001ff00 */
[----:B--2---:R-:W-:Y:S02]  /*12f0*/  SEL R15, R16, RZ, !P2 ;  /* 0x000000ff100f7207 */ /* 0x004fe40005000000 */
[----:B------:R-:W-:Y:S02]  /*1300*/  SEL R16, R17, RZ, !P2 ;  /* 0x000000ff11107207 */ /* 0x000fe40005000000 */
[C---:B------:R-:W-:Y:S02]  /*1310*/  LEA R17, P6, R15.reuse, UR6, 0x2 ;  /* 0x000000060f117c11 */ /* 0x040fe4000f8c10ff */
[----:B------:R-:W-:Y:S02]  /*1320*/  SEL R14, R18, RZ, !P2 ;  /* 0x000000ff120e7207 */ /* 0x000fe40005000000 */
[----:B------:R-:W-:-:S02]  /*1330*/  LEA.HI.X R15, R15, UR7, R16, 0x2, P6 ;  /* 0x000000070f0f7c11 */ /* 0x000fc4000b0f1410 */
[----:B------:R-:W-:Y:S02]  /*1340*/  SHF.R.U32.HI R16, RZ, 0x1c, R16 ;  /* 0x0000001cff107819 */ /* 0x000fe40000011610 */
[----:B------:R-:W-:Y:S02]  /*1350*/  SEL R51, R19, RZ, !P2 ;  /* 0x000000ff13337207 */ /* 0x000fe40005000000 */
[----:B------:R-:W-:Y:S02]  /*1360*/  LEA R18, P6, R14, UR6, 0x2 ;  /* 0x000000060e127c11 */ /* 0x000fe4000f8c10ff */
[----:B------:R-:W-:Y:S02]  /*1370*/  LOP3.LUT R16, R16, 0x8, RZ, 0xc0, !PT ;  /* 0x0000000810107812 */ /* 0x000fe400078ec0ff */
[--C-:B------:R-:W-:Y:S02]  /*1380*/  LEA.HI.X R19, R14, UR7, R51.reuse, 0x2, P6 ;  /* 0x000000070e137c11 */ /* 0x100fe4000b0f1433 */
[----:B------:R-:W-:-:S02]  /*1390*/  SHF.R.U32.HI R14, RZ, 0x1c, R51 ;  /* 0x0000001cff0e7819 */ /* 0x000fc40000011633 */
[C---:B------:R-:W-:Y:S01]  /*13a0*/  IADD3 R16, P0, P5, R53.reuse, R17, R16 ;  /* 0x0000001135107210 */ /* 0x040fe20007d1e010 */
[----:B------:R-:W-:Y:S01]  /*13b0*/  IMAD.MOV.U32 R51, RZ, RZ, RZ ;  /* 0x000000ffff337224 */ /* 0x000fe200078e00ff */
[----:B------:R-:W-:Y:S02]  /*13c0*/  LOP3.LUT R14, R14, 0x8, RZ, 0xc0, !PT ;  /* 0x000000080e0e7812 */ /* 0x000fe400078ec0ff */
[C---:B------:R-:W-:Y:S02]  /*13d0*/  IADD3.X R17, R54.reuse, R15, RZ, P0, P5 ;  /* 0x0000000f36117210 */ /* 0x040fe400007ea4ff */
[----:B------:R-:W-:Y:S01]  /*13e0*/  IADD3 R14, P0, P5, R53, R18, R14 ;  /* 0x00000012350e7210 */ /* 0x000fe20007d1e00e */
[----:B------:R0:W2:Y:S03]  /*13f0*/  @!P4 LDG.E.EL R51, desc[UR4][R12.64] ;  /* 0x000000040c33c981 */ /* 0x0000a6000c2e1900 */
[----:B------:R-:W-:Y:S01]  /*1400*/  IADD3.X R15, R54, R19, RZ, P0, P5 ;  /* 0x00000013360f7210 */ /* 0x000fe200007ea4ff */
[----:B0-----:R-:W-:-:S04]  /*1410*/  IMAD.WIDE R12, R52, 0x4, R16 ;  /* 0x00000004340c7825 */ /* 0x001fc800078e0210 */
[----:B------:R-:W-:-:S04]  /*1420*/  IMAD.WIDE R14, R52, 0x4, R14 ;  /* 0x00000004340e7825 */ /* 0x000fc800078e020e */
[----:B------:R-:W-:-:S05]  /*1430*/  IMAD.WIDE R12, R50, 0x4, R12 ;  /* 0x00000004320c7825 */ /* 0x000fca00078e020c */
[----:B------:R0:W2:Y:S02]  /*1440*/  @!P2 LDG.E.EL R47, desc[UR4][R12.64] ;  /* 0x000000040c2fa981 */ /* 0x0000a4000c2e1900 */
[----:B0-----:R-:W-:-:S05]  /*1450*/  IMAD.WIDE R12, R50, 0x4, R14 ;  /* 0x00000004320c7825 */ /* 0x001fca00078e020e */
[----:B------:R4:W2:Y:S01]  /*1460*/  @!P2 LDG.E.EL R46, desc[UR4][R12.64] ;  /* 0x000000040c2ea981 */ /* 0x0008a2000c2e1900 */
[----:B---3--:R-:W-:Y:S02]  /*1470*/  SEL R14, R21, RZ, !P4 ;  /* 0x000000ff150e7207 */ /* 0x008fe40006000000 */
[----:B------:R-:W-:Y:S02]  /*1480*/  SEL R21, R20, RZ, !P4 ;  /* 0x000000ff14157207 */ /* 0x000fe40006000000 */
[----:B------:R-:W-:Y:S02]  /*1490*/  SEL R15, R22, RZ, !P4 ;  /* 0x000000ff160f7207 */ /* 0x000fe40006000000 */
[----:B------:R-:W-:Y:S02]  /*14a0*/  SHF.R.U32.HI R18, RZ, 0x1c, R14 ;  /* 0x0000001cff127819 */ /* 0x000fe4000001160e */
[----:B------:R-:W-:Y:S02]  /*14b0*/  SEL R22, R23, RZ, !P4 ;  /* 0x000000ff17167207 */ /* 0x000fe40006000000 */
[----:B------:R-:W-:-:S02]  /*14c0*/  LEA R19, P0, R21, UR6, 0x2 ;  /* 0x0000000615137c11 */ /* 0x000fc4000f8010ff */
[----:B------:R-:W-:Y:S02]  /*14d0*/  LOP3.LUT R18, R18, 0x8, RZ, 0xc0, !PT ;  /* 0x0000000812127812 */ /* 0x000fe400078ec0ff */
[----:B------:R-:W-:Y:S02]  /*14e0*/  SHF.R.U32.HI R16, RZ, 0x1c, R22 ;  /* 0x0000001cff107819 */ /* 0x000fe40000011616 */
[----:B------:R-:W-:Y:S02]  /*14f0*/  LEA.HI.X R21, R21, UR7, R14, 0x2, P0 ;  /* 0x0000000715157c11 */ /* 0x000fe400080f140e */
[----:B------:R-:W-:Y:S02]  /*1500*/  IADD3 R18, P0, P5, R61, R19, R18 ;  /* 0x000000133d127210 */ /* 0x000fe40007d1e012 */
[----:B------:R-:W-:Y:S02]  /*1510*/  LEA R17, P6, R15, UR6, 0x2 ;  /* 0x000000060f117c11 */ /* 0x000fe4000f8c10ff */
[----:B----4-:R-:W-:-:S02]  /*1520*/  SEL R12, R25, RZ, !P4 ;  /* 0x000000ff190c7207 */ /* 0x010fc40006000000 */
[----:B------:R-:W-:Y:S02]  /*1530*/  LOP3.LUT R16, R16, 0x8, RZ, 0xc0, !PT ;  /* 0x0000000810107812 */ /* 0x000fe400078ec0ff */
[----:B------:R-:W-:Y:S02]  /*1540*/  SEL R13, R24, RZ, !P4 ;  /* 0x000000ff180d7207 */ /* 0x000fe40006000000 */
[----:B------:R-:W-:Y:S01]  /*1550*/  SEL R23, R26, RZ, !P4 ;  /* 0x000000ff1a177207 */ /* 0x000fe20006000000 */
[----:B------:R-:W0:Y:S01]  /*1560*/  LDC.64 R24, c[0x0][0x250] ;  /* 0x00009400ff187b82 */ /* 0x000e220000000a00 */
[----:B------:R-:W-:Y:S02]  /*1570*/  SHF.R.U32.HI R20, RZ, 0x1c, R12 ;  /* 0x0000001cff147819 */ /* 0x000fe4000001160c */
[----:B------:R-:W-:Y:S02]  /*1580*/  SEL R26, R27, RZ, !P4 ;  /* 0x000000ff1b1a7207 */ /* 0x000fe40006000000 */
[----:B------:R-:W-:-:S02]  /*1590*/  LEA.HI.X R15, R15, UR7, R22, 0x2, P6 ;  /* 0x000000070f0f7c11 */ /* 0x000fc4000b0f1416 */
[----:B------:R-:W-:Y:S02]  /*15a0*/  IADD3.X R19, R56, R21, RZ, P0, P5 ;  /* 0x0000001538137210 */ /* 0x000fe400007ea4ff */
[----:B------:R-:W-:Y:S02]  /*15b0*/  IADD3 R16, P0, P5, R61, R17, R16 ;  /* 0x000000113d107210 */ /* 0x000fe40007d1e010 */
[C---:B------:R-:W-:Y:S02]  /*15c0*/  LEA R21, P6, R13.reuse, UR6, 0x2 ;  /* 0x000000060d157c11 */ /* 0x040fe4000f8c10ff */
[----:B------:R-:W-:Y:S02]  /*15d0*/  LOP3.LUT R20, R20, 0x8, RZ, 0xc0, !PT ;  /* 0x0000000814147812 */ /* 0x000fe400078ec0ff */
[----:B------:R-:W-:Y:S02]  /*15e0*/  SHF.R.U32.HI R22, RZ, 0x1c, R26 ;  /* 0x0000001cff167819 */ /* 0x000fe4000001161a */
[----:B------:R-:W-:-:S02]  /*15f0*/  LEA.HI.X R13, R13, UR7, R12, 0x2, P6 ;  /* 0x000000070d0d7c11 */ /* 0x000fc4000b0f140c */
[----:B------:R-:W-:Y:S02]  /*1600*/  IADD3.X R17, R56, R15, RZ, P0, P5 ;  /* 0x0000000f38117210 */ /* 0x000fe400007ea4ff */
[----:B------:R-:W-:Y:S02]  /*1610*/  IADD3 R20, P5, P6, R61, R21, R20 ;  /* 0x000000153d147210 */ /* 0x000fe40007ebe014 */
[----:B------:R-:W-:Y:S02]  /*1620*/  LOP3.LUT R22, R22, 0x8, RZ, 0xc0, !PT ;  /* 0x0000000816167812 */ /* 0x000fe400078ec0ff */
[----:B------:R-:W-:Y:S02]  /*1630*/  LEA R12, P0, R23, UR6, 0x2 ;  /* 0x00000006170c7c11 */ /* 0x000fe4000f8010ff */
[----:B------:R-:W-:Y:S02]  /*1640*/  IADD3.X R21, R56, R13, RZ, P5, P6 ;  /* 0x0000000d38157210 */ /* 0x000fe40002fec4ff */
[----:B------:R-:W-:-:S02]  /*1650*/  CS2R R14, SRZ ;  /* 0x00000000000e7805 */ /* 0x000fc4000001ff00 */
[----:B------:R-:W-:Y:S02]  /*1660*/  IADD3 R22, P5, P6, R61, R12, R22 ;  /* 0x0000000c3d167210 */ /* 0x000fe40007ebe016 */
[----:B------:R-:W-:-:S06]  /*1670*/  CS2R R12, SRZ ;  /* 0x00000000000c7805 */ /* 0x000fcc000001ff00 */
[----:B------:R-:W3:Y:S01]  /*1680*/  @!P2 LDG.E.EL.128 R12, desc[UR4][R62.64] ;  /* 0x000000043e0ca981 */ /* 0x000ee2000c2e1d00 */
[----:B------:R-:W-:Y:S01]  /*1690*/  LEA.HI.X R23, R23, UR7, R26, 0x2, P0 ;  /* 0x0000000717177c11 */ /* 0x000fe200080f141a */
[----:B------:R-:W-:Y:S02]  /*16a0*/  IMAD R65, R60, 0x100, R39 ;  /* 0x000001003c417824 */ /* 0x000fe400078e0227 */
[----:B------:R-:W-:Y:S01]  /*16b0*/  IMAD.WIDE R60, R57, 0x4, R18 ;  /* 0x00000004393c7825 */ /* 0x000fe200078e0212 */
[----:B------:R-:W-:-:S03]  /*16c0*/  IADD3.X R23, R56, R23, RZ, P5, P6 ;  /* 0x0000001738177210 */ /* 0x000fc60002fec4ff */
[----:B------:R-:W-:-:S04]  /*16d0*/  IMAD.WIDE R18, R57, 0x4, R16 ;  /* 0x0000000439127825 */ /* 0x000fc800078e0210 */
[----:B------:R-:W-:-:S04]  /*16e0*/  IMAD.WIDE R16, R57, 0x4, R20 ;  /* 0x0000000439107825 */ /* 0x000fc800078e0214 */
[----:B------:R-:W-:-:S04]  /*16f0*/  IMAD.WIDE R26, R57, 0x4, R22 ;  /* 0x00000004391a7825 */ /* 0x000fc800078e0216 */
[----:B------:R-:W-:-:S04]  /*1700*/  IMAD.WIDE R22, R55, 0x4, R16 ;  /* 0x0000000437167825 */ /* 0x000fc800078e0210 */
[----:B------:R-:W-:-:S04]  /*1710*/  IMAD R67, R64, 0x100, R6 ;  /* 0x0000010040437824 */ /* 0x000fc800078e0206 */
[----:B0-----:R-:W-:Y:S01]  /*1720*/  IMAD.WIDE R20, R67, 0x4, R24 ;  /* 0x0000000443147825 */ /* 0x001fe200078e0218 */
[----:B---3--:R-:W-:Y:S02]  /*1730*/  SEL R16, R13, RZ, !P2 ;  /* 0x000000ff0d107207 */ /* 0x008fe40005000000 */
[----:B------:R-:W-:Y:S02]  /*1740*/  SEL R13, R12, RZ, !P2 ;  /* 0x000000ff0c0d7207 */ /* 0x000fe40005000000 */
[----:B------:R-:W-:Y:S02]  /*1750*/  SEL R17, R14, RZ, !P2 ;  /* 0x000000ff0e117207 */ /* 0x000fe40005000000 */
[----:B------:R-:W-:Y:S02]  /*1760*/  SHF.R.U32.HI R66, RZ, 0x1c, R16 ;  /* 0x0000001cff427819 */ /* 0x000fe40000011610 */
[----:B------:R-:W-:Y:S02]  /*1770*/  LEA R67, P0, R13, UR6, 0x2 ;  /* 0x000000060d437c11 */ /* 0x000fe4000f8010ff */
[----:B------:R-:W-:-:S02]  /*1780*/  SEL R14, R15, RZ, !P2 ;  /* 0x000000ff0f0e7207 */ /* 0x000fc40005000000 */
[----:B------:R-:W-:Y:S02]  /*1790*/  LOP3.LUT R66, R66, 0x8, RZ, 0xc0, !PT ;  /* 0x0000000842427812 */ /* 0x000fe400078ec0ff */
[----:B------:R-:W-:Y:S02]  /*17a0*/  LEA.HI.X R13, R13, UR7, R16, 0x2, P0 ;  /* 0x000000070d0d7c11 */ /* 0x000fe400080f1410 */
[----:B------:R-:W-:Y:S02]  /*17b0*/  SHF.R.U32.HI R16, RZ, 0x1c, R14 ;  /* 0x0000001cff107819 */ /* 0x000fe4000001160e */
[----:B------:R-:W-:Y:S02]  /*17c0*/  IADD3 R66, P0, P5, R53, R67, R66 ;  /* 0x0000004335427210 */ /* 0x000fe40007d1e042 */
[----:B------:R-:W-:Y:S02]  /*17d0*/  LEA R12, P6, R17, UR6, 0x2 ;  /* 0x00000006110c7c11 */ /* 0x000fe4000f8c10ff */
[----:B------:R-:W-:-:S02]  /*17e0*/  LOP3.LUT R16, R16, 0x8, RZ, 0xc0, !PT ;  /* 0x0000000810107812 */ /* 0x000fc400078ec0ff */
[----:B------:R-:W-:Y:S02]  /*17f0*/  IADD3.X R67, R54, R13, RZ, P0, P5 ;  /* 0x0000000d36437210 */ /* 0x000fe400007ea4ff */
[----:B------:R-:W-:Y:S02]  /*1800*/  LEA.HI.X R17, R17, UR7, R14, 0x2, P6 ;  /* 0x0000000711117c11 */ /* 0x000fe4000b0f140e */
[----:B------:R-:W-:Y:S02]  /*1810*/  CS2R R14, SRZ ;  /* 0x00000000000e7805 */ /* 0x000fe4000001ff00 */
[----:B------:R-:W-:Y:S02]  /*1820*/  IADD3 R16, P0, P5, R53, R12, R16 ;  /* 0x0000000c35107210 */ /* 0x000fe40007d1e010 */
[----:B------:R-:W-:-:S06]  /*1830*/  CS2R R12, SRZ ;  /* 0x00000000000c7805 */ /* 0x000fcc000001ff00 */
[----:B------:R-:W3:Y:S01]  /*1840*/  @!P2 LDG.E.EL.128 R12, desc[UR4][R58.64] ;  /* 0x000000043a0ca981 */ /* 0x000ee2000c2e1d00 */
[----:B------:R-:W-:-:S04]  /*1850*/  IMAD.WIDE R56, R65, 0x4, R24 ;  /* 0x0000000441387825 */ /* 0x000fc800078e0218 */
[----:B------:R-:W-:-:S04]  /*1860*/  IMAD.WIDE R24, R55, 0x4, R18 ;  /* 0x0000000437187825 */ /* 0x000fc800078e0212 */
[----:B------:R-:W-:-:S04]  /*1870*/  IMAD.WIDE R60, R55, 0x4, R60 ;  /* 0x00000004373c7825 */ /* 0x000fc800078e023c */
[----:B------:R-:W-:Y:S01]  /*1880*/  IMAD.WIDE R18, R55, 0x4, R26 ;  /* 0x0000000437127825 */ /* 0x000fe200078e021a */
[----:B------:R-:W-:Y:S02]  /*1890*/  IADD3.X R17, R54, R17, RZ, P0, P5 ;  /* 0x0000001136117210 */ /* 0x000fe400007ea4ff */
[----:B------:R-:W-:-:S06]  /*18a0*/  CS2R R62, SRZ ;  /* 0x00000000003e7805 */ /* 0x000fcc000001ff00 */
[----:B------:R0:W4:Y:S04]  /*18b0*/  @!P4 LDG.E.EL R62, desc[UR4][R60.64] ;  /* 0x000000043c3ec981 */ /* 0x000128000c2e1900 */
[----:B------:R-:W2:Y:S01]  /*18c0*/  @!P4 LDG.E.EL R63, desc[UR4][R24.64] ;  /* 0x00000004183fc981 */ /* 0x000ea2000c2e1900 */
[----:B0-----:R-:W-:-:S06]  /*18d0*/  CS2R R60, SRZ ;  /* 0x00000000003c7805 */ /* 0x001fcc000001ff00 */
[----:B------:R0:W2:Y:S01]  /*18e0*/  @!P4 LDG.E.EL R60, desc[UR4][R22.64] ;  /* 0x00000004163cc981 */ /* 0x0000a2000c2e1900 */
[----:B---3--:R-:W-:Y:S02]  /*18f0*/  SEL R55, R12, RZ, !P2 ;  /* 0x000000ff0c377207 */ /* 0x008fe40005000000 */
[----:B------:R-:W-:Y:S02]  /*1900*/  SEL R27, R14, RZ, !P2 ;  /* 0x000000ff0e1b7207 */ /* 0x000fe40005000000 */
[----:B------:R-:W-:Y:S01]  /*1910*/  SEL R64, R15, RZ, !P2 ;  /* 0x000000ff0f407207 */ /* 0x000fe20005000000 */
[----:B------:R-:W-:Y:S01]  /*1920*/  IMAD.WIDE R16, R52, 0x4, R16 ;  /* 0x0000000434107825 */ /* 0x000fe200078e0210 */
[----:B------:R-:W-:Y:S01]  /*1930*/  SEL R12, R13, RZ, !P2 ;  /* 0x000000ff0d0c7207 */ /* 0x000fe20005000000 */
[----:B------:R-:W0:Y:S01]  /*1940*/  LDC.64 R14, c[0x0][0x278] ;  /* 0x00009e00ff0e7b82 */ /* 0x000e220000000a00 */
[C---:B------:R-:W-:Y:S01]  /*1950*/  LEA R13, P6, R55.reuse, UR6, 0x2 ;  /* 0x00000006370d7c11 */ /* 0x040fe2000f8c10ff */
[----:B------:R-:W3:Y:S03]  /*1960*/  @!P4 LDG.E.EL R61, desc[UR4][R18.64] ;  /* 0x00000004123dc981 */ /* 0x000ee6000c2e1900 */
[----:B------:R-:W-:-:S02]  /*1970*/  LEA.HI.X R55, R55, UR7, R12, 0x2, P6 ;  /* 0x0000000737377c11 */ /* 0x000fc4000b0f140c */
[----:B------:R-:W-:Y:S02]  /*1980*/  SHF.R.U32.HI R12, RZ, 0x1c, R12 ;  /* 0x0000001cff0c7819 */ /* 0x000fe4000001160c */
[----:B------:R-:W-:Y:S02]  /*1990*/  SHF.R.U32.HI R26, RZ, 0x1c, R64 ;  /* 0x0000001cff1a7819 */ /* 0x000fe40000011640 */
[----:B------:R-:W-:Y:S02]  /*19a0*/  LOP3.LUT R12, R12, 0x8, RZ, 0xc0, !PT ;  /* 0x000000080c0c7812 */ /* 0x000fe400078ec0ff */
[----:B------:R-:W-:Y:S02]  /*19b0*/  LOP3.LUT R26, R26, 0x8, RZ, 0xc0, !PT ;  /* 0x000000081a1a7812 */ /* 0x000fe400078ec0ff */
[----:B------:R-:W-:Y:S02]  /*19c0*/  IADD3 R58, P5, P6, R53, R13, R12 ;  /* 0x0000000d353a7210 */ /* 0x000fe40007ebe00c */
[----:B------:R-:W-:-:S02]  /*19d0*/  LEA R12, P0, R27, UR6, 0x2 ;  /* 0x000000061b0c7c11 */ /* 0x000fc4000f8010ff */
[----:B------:R-:W-:Y:S02]  /*19e0*/  IADD3.X R59, R54, R55, RZ, P5, P6 ;  /* 0x00000037363b7210 */ /* 0x000fe40002fec4ff */
[----:B------:R-:W-:Y:S01]  /*19f0*/  IADD3 R26, P5, P6, R53, R12, R26 ;  /* 0x0000000c351a7210 */ /* 0x000fe20007ebe01a */
[----:B------:R-:W-:-:S04]  /*1a00*/  IMAD.WIDE R12, R52, 0x4, R66 ;  /* 0x00000004340c7825 */ /* 0x000fc800078e0242 */
[----:B------:R-:W-:Y:S02]  /*1a10*/  IMAD.MOV.U32 R55, RZ, RZ, RZ ;  /* 0x000000ffff377224 */ /* 0x000fe400078e00ff */
[----:B------:R-:W-:-:S04]  /*1a20*/  IMAD.WIDE R12, R50, 0x4, R12 ;  /* 0x00000004320c7825 */ /* 0x000fc800078e020c */
[----:B0-----:R-:W-:Y:S01]  /*1a30*/  IMAD.WIDE R22, R38, 0x4, R14 ;  /* 0x0000000426167825 */ /* 0x001fe200078e020e */
[----:B------:R0:W3:Y:S01]  /*1a40*/  @!P2 LDG.E.EL R55, desc[UR4][R12.64] ;  /* 0x000000040c37a981 */ /* 0x0000e2000c2e1900 */
[----:B------:R-:W-:Y:S02]  /*1a50*/  CS2R R14, SRZ ;  /* 0x00000000000e7805 */ /* 0x000fe4000001ff00 */
[----:B0-----:R-:W-:-:S06]  /*1a60*/  CS2R R12, SRZ ;  /* 0x00000000000c7805 */ /* 0x001fcc000001ff00 */
[----:B------:R-:W3:Y:S01]  /*1a70*/  @!P4 LDG.E.EL.128 R12, desc[UR4][R22.64] ;  /* 0x00000004160cc981 */ /* 0x000ee2000c2e1d00 */
[----:B------:R-:W-:Y:S02]  /*1a80*/  IMAD.MOV.U32 R53, RZ, RZ, RZ ;  /* 0x000000ffff357224 */ /* 0x000fe400078e00ff */
[----:B------:R-:W-:Y:S01]  /*1a90*/  IMAD.WIDE R16, R50, 0x4, R16 ;  /* 0x0000000432107825 */ /* 0x000fe200078e0210 */
[----:B------:R-:W-:Y:S02]  /*1aa0*/  LEA.HI.X R27, R27, UR7, R64, 0x2, P0 ;  /* 0x000000071b1b7c11 */ /* 0x000fe400080f1440 */
[----:B------:R-:W-:Y:S02]  /*1ab0*/  CS2R R18, SRZ ;  /* 0x0000000000127805 */ /* 0x000fe4000001ff00 */
[----:B------:R-:W-:Y:S01]  /*1ac0*/  SEL R48, R48, RZ, !P4 ;  /* 0x000000ff30307207 */ /* 0x000fe20006000000 */
[----:B------:R-:W0:Y:S01]  /*1ad0*/  LDC.64 R64, c[0x0][0x298] ;  /* 0x0000a600ff407b82 */ /* 0x000e220000000a00 */
[----:B------:R1:W3:Y:S01]  /*1ae0*/  @!P2 LDG.E.EL R53, desc[UR4][R16.64] ;  /* 0x000000041035a981 */ /* 0x0002e2000c2e1900 */
[----:B------:R-:W-:Y:S01]  /*1af0*/  IADD3.X R27, R54, R27, RZ, P5, P6 ;  /* 0x0000001b361b7210 */ /* 0x000fe20002fec4ff */
[----:B------:R-:W-:Y:S01]  /*1b00*/  IMAD.MOV.U32 R54, RZ, RZ, RZ ;  /* 0x000000ffff367224 */ /* 0x000fe200078e00ff */
[----:B----4-:R-:W-:-:S02]  /*1b10*/  SEL R25, R62, RZ, !P4 ;  /* 0x000000ff3e197207 */ /* 0x010fc40006000000 */
[----:B-----5:R-:W-:Y:S02]  /*1b20*/  SEL R49, R49, RZ, !P4 ;  /* 0x000000ff31317207 */ /* 0x020fe40006000000 */
[----:B--2---:R-:W-:Y:S02]  /*1b30*/  SEL R24, R63, RZ, !P4 ;  /* 0x000000ff3f187207 */ /* 0x004fe40006000000 */
[----:B------:R-:W-:Y:S01]  /*1b40*/  SEL R31, R31, RZ, !P4 ;  /* 0x000000ff1f1f7207 */ /* 0x000fe20006000000 */
[----:B-1----:R-:W-:Y:S01]  /*1b50*/  IMAD.WIDE R16, R52, 0x4, R58 ;  /* 0x0000000434107825 */ /* 0x002fe200078e023a */
[----:B------:R-:W-:Y:S01]  /*1b60*/  SEL R60, R60, RZ, !P4 ;  /* 0x000000ff3c3c7207 */ /* 0x000fe20006000000 */
[----:B------:R-:W1:Y:S01]  /*1b70*/  LDC.64 R58, c[0x0][0x280] ;  /* 0x0000a000ff3a7b82 */ /* 0x000e620000000a00 */
[----:B------:R-:W-:Y:S02]  /*1b80*/  SEL R51, R51, RZ, !P4 ;  /* 0x000000ff33337207 */ /* 0x000fe40006000000 */
[----:B------:R-:W-:Y:S01]  /*1b90*/  SEL R47, R47, RZ, !P2 ;  /* 0x000000ff2f2f7207 */ /* 0x000fe20005000000 */
[----:B------:R-:W-:Y:S01]  /*1ba0*/  IMAD.WIDE R16, R50, 0x4, R16 ;  /* 0x0000000432107825 */ /* 0x000fe200078e0210 */
[----:B------:R-:W-:Y:S01]  /*1bb0*/  CS2R R66, SRZ ;  /* 0x0000000000427805 */ /* 0x000fe2000001ff00 */
[----:B------:R-:W-:-:S03]  /*1bc0*/  ULDC.64 UR6, c[0x0][0x2a0] ;  /* 0x0000a80000067ab9 */ /* 0x000fc60000000a00 */
[----:B------:R2:W4:Y:S02]  /*1bd0*/  @!P2 LDG.E.EL R54, desc[UR4][R16.64] ;  /* 0x000000041036a981 */ /* 0x000524000c2e1900 */
[----:B--2---:R-:W-:-:S06]  /*1be0*/  CS2R R16, SRZ ;  /* 0x0000000000107805 */ /* 0x004fcc000001ff00 */
[----:B------:R2:W5:Y:S01]  /*1bf0*/  @!P2 LDG.E.EL.128 R16, desc[UR4][R22.64] ;  /* 0x000000041610a981 */ /* 0x000562000c2e1d00 */
[----:B------:R-:W-:-:S04]  /*1c00*/  IMAD.WIDE R26, R52, 0x4, R26 ;  /* 0x00000004341a7825 */ /* 0x000fc800078e021a */
[----:B------:R-:W-:Y:S02]  /*1c10*/  IMAD.MOV.U32 R52, RZ, RZ, RZ ;  /* 0x000000ffff347224 */ /* 0x000fe400078e00ff */
[----:B------:R-:W-:-:S04]  /*1c20*/  IMAD.WIDE R26, R50, 0x4, R26 ;  /* 0x00000004321a7825 */ /* 0x000fc800078e021a */
[----:B------:R-:W-:Y:S01]  /*1c30*/  FADD R25, -R48, R25 ;  /* 0x0000001930197221 */ /* 0x000fe20000000100 */
[----:B------:R0:W4:Y:S01]  /*1c40*/  @!P2 LDG.E.EL R52, desc[UR4][R26.64] ;  /* 0x000000041a34a981 */ /* 0x000122000c2e1900 */
[----:B--2---:R-:W-:Y:S01]  /*1c50*/  FADD R22, -R49, R24 ;  /* 0x0000001831167221 */ /* 0x004fe20000000100 */
[----:B------:R-:W-:Y:S02]  /*1c60*/  IMAD.MOV.U32 R62, RZ, RZ, RZ ;  /* 0x000000ffff3e7224 */ /* 0x000fe400078e00ff */
[----:B0-----:R-:W-:Y:S02]  /*1c70*/  IMAD.MOV.U32 R26, RZ, RZ, RZ ;  /* 0x000000ffff1a7224 */ /* 0x001fe400078e00ff */
[----:B------:R-:W-:Y:S02]  /*1c80*/  IMAD.MOV.U32 R27, RZ, RZ, RZ ;  /* 0x000000ffff1b7224 */ /* 0x000fe400078e00ff */
[----:B------:R-:W-:Y:S02]  /*1c90*/  IMAD.MOV.U32 R23, RZ, RZ, RZ ;  /* 0x000000ffff177224 */ /* 0x000fe400078e00ff */
[----:B------:R-:W-:Y:S01]  /*1ca0*/  IMAD.MOV.U32 R50, RZ, RZ, RZ ;  /* 0x000000ffff327224 */ /* 0x000fe200078e00ff */
[----:B---3--:R-:W-:-:S02]  /*1cb0*/  SEL R12, R12, RZ, !P4 ;  /* 0x000000ff0c0c7207 */ /* 0x008fc40006000000 */
[----:B------:R-:W-:-:S03]  /*1cc0*/  SEL R13, R13, RZ, !P4 ;  /* 0x000000ff0d0d7207 */ /* 0x000fc60006000000 */
[----:B------:R-:W-:Y:S01]  /*1cd0*/  FFMA R48, R25, R12, R48 ;  /* 0x0000000c19307223 */ /* 0x000fe20000000030 */
[----:B------:R-:W-:Y:S01]  /*1ce0*/  CS2R R24, SRZ ;  /* 0x0000000000187805 */ /* 0x000fe2000001ff00 */
[----:B------:R-:W-:Y:S01]  /*1cf0*/  FFMA R22, R22, R13, R49 ;  /* 0x0000000d16167223 */ /* 0x000fe20000000031 */
[----:B-1----:R-:W-:-:S04]  /*1d00*/  IMAD.WIDE R12, R37, 0x4, R58 ;  /* 0x00000004250c7825 */ /* 0x002fc800078e023a */
[----:B------:R-:W2:Y:S04]  /*1d10*/  @!P4 LDG.E.128 R24, desc[UR4][R56.64] ;  /* 0x000000043818c981 */ /* 0x000ea8000c1e1d00 */
[----:B------:R-:W3:Y:S04]  /*1d20*/  @!P4 LDG.E.EL R62, desc[UR4][R12.64] ;  /* 0x000000040c3ec981 */ /* 0x000ee8000c2e1900 */
[----:B------:R-:W3:Y:S01]  /*1d30*/  @!P4 LDG.E.EL R23, desc[UR4][R12.64] ;  /* 0x000000040c17c981 */ /* 0x000ee2000c2e1900 */
[----:B------:R-:W-:-:S03]  /*1d40*/  IMAD.MOV.U32 R49, RZ, RZ, RZ ;  /* 0x000000ffff317224 */ /* 0x000fc600078e00ff */
[----:B------:R-:W3:Y:S04]  /*1d50*/  @!P4 LDG.E.EL R50, desc[UR4][R12.64] ;  /* 0x000000040c32c981 */ /* 0x000ee8000c2e1900 */
[----:B------:R0:W3:Y:S01]  /*1d60*/  @!P4 LDG.E.EL R49, desc[UR4][R12.64] ;  /* 0x000000040c31c981 */ /* 0x0000e2000c2e1900 */
[----:B------:R-:W-:Y:S01]  /*1d70*/  SEL R14, R14, RZ, !P4 ;  /* 0x000000ff0e0e7207 */ /* 0x000fe20006000000 */
[----:B------:R-:W-:-:S04]  /*1d80*/  FADD R60, -R31, R60 ;  /* 0x0000003c1f3c7221 */ /* 0x000fc80000000100 */
[----:B------:R-:W-:Y:S01]  /*1d90*/  FFMA R60, R60, R14, R31 ;  /* 0x0000000e3c3c7223 */ /* 0x000fe2000000001f */
[----:B------:R-:W-:Y:S02]  /*1da0*/  SEL R31, R30, RZ, !P2 ;  /* 0x000000ff1e1f7207 */ /* 0x000fe40005000000 */
[----:B------:R-:W-:Y:S02]  /*1db0*/  SEL R30, R55, RZ, !P2 ;  /* 0x000000ff371e7207 */ /* 0x000fe40005000000 */
[----:B0-----:R-:W-:-:S03]  /*1dc0*/  SEL R12, R61, RZ, !P4 ;  /* 0x000000ff3d0c7207 */ /* 0x001fc60006000000 */
[----:B------:R-:W-:Y:S01]  /*1dd0*/  FADD R30, -R31, R30 ;  /* 0x0000001e1f1e7221 */ /* 0x000fe20000000100 */
[----:B-----5:R-:W-:Y:S01]  /*1de0*/  SEL R16, R16, RZ, !P2 ;  /* 0x000000ff10107207 */ /* 0x020fe20005000000 */
[----:B------:R-:W-:Y:S01]  /*1df0*/  FADD R12, -R51, R12 ;  /* 0x0000000c330c7221 */ /* 0x000fe20000000100 */
[----:B------:R-:W-:-:S03]  /*1e00*/  SEL R15, R15, RZ, !P4 ;  /* 0x000000ff0f0f7207 */ /* 0x000fc60006000000 */
[----:B------:R-:W-:Y:S02]  /*1e10*/  FFMA R56, R30, R16, R31 ;  /* 0x000000101e387223 */ /* 0x000fe4000000001f */
[----:B------:R-:W0:Y:S01]  /*1e20*/  LDC.64 R30, c[0x0][0x290] ;  /* 0x0000a400ff1e7b82 */ /* 0x000e220000000a00 */
[----:B------:R-:W-:Y:S01]  /*1e30*/  FFMA R61, R12, R15, R51 ;  /* 0x0000000f0c3d7223 */ /* 0x000fe20000000033 */
[----:B------:R-:W-:Y:S02]  /*1e40*/  CS2R R12, SRZ ;  /* 0x00000000000c7805 */ /* 0x000fe4000001ff00 */
[----:B------:R-:W-:Y:S02]  /*1e50*/  CS2R R14, SRZ ;  /* 0x00000000000e7805 */ /* 0x000fe4000001ff00 */
[----:B------:R-:W-:Y:S02]  /*1e60*/  SEL R16, R45, RZ, !P2 ;  /* 0x000000ff2d107207 */ /* 0x000fe40005000000 */
[----:B------:R-:W-:-:S02]  /*1e70*/  SEL R53, R53, RZ, !P2 ;  /* 0x000000ff35357207 */ /* 0x000fc40005000000 */
[----:B------:R-:W-:Y:S01]  /*1e80*/  SEL R55, R46, RZ, !P2 ;  /* 0x000000ff2e377207 */ /* 0x000fe20005000000 */
[----:B------:R1:W5:Y:S01]  /*1e90*/  @!P2 LDG.E.128 R12, desc[UR4][R20.64] ;  /* 0x00000004140ca981 */ /* 0x000362000c1e1d00 */
[----:B----4-:R-:W-:Y:S01]  /*1ea0*/  SEL R52, R52, RZ, !P2 ;  /* 0x000000ff34347207 */ /* 0x010fe20005000000 */
[----:B------:R-:W-:Y:S01]  /*1eb0*/  IMAD.MOV.U32 R46, RZ, RZ, RZ ;  /* 0x000000ffff2e7224 */ /* 0x000fe200078e00ff */
[----:B------:R-:W-:Y:S01]  /*1ec0*/  ISETP.NE.AND P6, PT, R29, 0xc0, PT ;  /* 0x000000c01d00780c */ /* 0x000fe20003fc5270 */
[----:B------:R-:W-:Y:S01]  /*1ed0*/  FADD R53, -R16, R53 ;  /* 0x0000003510357221 */ /* 0x000fe20000000100 */
[----:B------:R-:W-:Y:S01]  /*1ee0*/  SEL R17, R17, RZ, !P2 ;  /* 0x000000ff11117207 */ /* 0x000fe20005000000 */
[----:B------:R-:W-:Y:S01]  /*1ef0*/  FADD R52, -R55, R52 ;  /* 0x0000003437347221 */ /* 0x000fe20000000100 */
[----:B------:R-:W-:Y:S01]  /*1f00*/  SEL R19, R19, RZ, !P2 ;  /* 0x000000ff13137207 */ /* 0x000fe20005000000 */
[----:B-1----:R-:W-:Y:S01]  /*1f10*/  IMAD.WIDE R20, R5, 0x4, R58 ;  /* 0x0000000405147825 */ /* 0x002fe200078e023a */
[----:B------:R-:W-:-:S02]  /*1f20*/  SEL R58, R54, RZ, !P2 ;  /* 0x000000ff363a7207 */ /* 0x000fc40005000000 */
[----:B------:R-:W-:Y:S01]  /*1f30*/  SEL R18, R18, RZ, !P2 ;  /* 0x000000ff12127207 */ /* 0x000fe20005000000 */
[----:B------:R-:W-:Y:S02]  /*1f40*/  IMAD.MOV.U32 R51, RZ, RZ, RZ ;  /* 0x000000ffff337224 */ /* 0x000fe400078e00ff */
[----:B------:R-:W-:Y:S01]  /*1f50*/  FFMA R55, R52, R19, R55 ;  /* 0x0000001334377223 */ /* 0x000fe20000000037 */
[----:B------:R-:W-:Y:S01]  /*1f60*/  FADD R58, -R47, R58 ;  /* 0x0000003a2f3a7221 */ /* 0x000fe20000000100 */
[----:B------:R-:W-:Y:S01]  /*1f70*/  FFMA R54, R53, R17, R16 ;  /* 0x0000001135367223 */ /* 0x000fe20000000010 */
[----:B------:R-:W-:Y:S01]  /*1f80*/  CS2R R52, SRZ ;  /* 0x0000000000347805 */ /* 0x000fe2000001ff00 */
[----:B------:R-:W4:Y:S01]  /*1f90*/  @!P2 LDG.E.EL R46, desc[UR4][R20.64] ;  /* 0x00000004142ea981 */ /* 0x000f22000c2e1900 */
[----:B------:R-:W-:Y:S01]  /*1fa0*/  FFMA R57, R58, R18, R47 ;  /* 0x000000123a397223 */ /* 0x000fe2000000002f */
[----:B0-----:R-:W-:Y:S02]  /*1fb0*/  IMAD.WIDE R16, R37, 0x8, R30 ;  /* 0x0000000825107825 */ /* 0x001fe400078e021e */
[----:B------:R-:W4:Y:S04]  /*1fc0*/  @!P2 LDG.E.EL R51, desc[UR4][R20.64] ;  /* 0x000000041433a981 */ /* 0x000f28000c2e1900 */
[----:B------:R0:W4:Y:S01]  /*1fd0*/  @!P6 LDG.E.EL.64 R52, desc[UR4][R16.64] ;  /* 0x000000041034e981 */ /* 0x000122000c2e1b00 */
[----:B------:R-:W-:-:S02]  /*1fe0*/  CS2R R18, SRZ ;  /* 0x0000000000127805 */ /* 0x000fc4000001ff00 */
[----:B0-----:R-:W-:Y:S01]  /*1ff0*/  CS2R R16, SRZ ;  /* 0x0000000000107805 */ /* 0x001fe2000001ff00 */
[----:B------:R-:W-:Y:S02]  /*2000*/  IMAD.MOV.U32 R59, RZ, RZ, RZ ;  /* 0x000000ffff3b7224 */ /* 0x000fe400078e00ff */
[----:B------:R-:W-:-:S04]  /*2010*/  IMAD.MOV.U32 R58, RZ, RZ, RZ ;  /* 0x000000ffff3a7224 */ /* 0x000fc800078e00ff */
[----:B------:R-:W4:Y:S04]  /*2020*/  @!P2 LDG.E.EL R59, desc[UR4][R20.64] ;  /* 0x00000004143ba981 */ /* 0x000f28000c2e1900 */
[----:B------:R0:W4:Y:S02]  /*2030*/  @!P2 LDG.E.EL R58, desc[UR4][R20.64] ;  /* 0x00000004143aa981 */ /* 0x000124000c2e1900 */
[----:B0-----:R-:W-:Y:S02]  /*2040*/  CS2R R20, SRZ ;  /* 0x0000000000147805 */ /* 0x001fe4000001ff00 */
[----:B------:R-:W-:Y:S01]  /*2050*/  ISETP.NE.AND P0, PT, R28, 0xc0, PT ;  /* 0x000000c01c00780c */ /* 0x000fe20003f05270 */
[----:B------:R-:W-:-:S12]  /*2060*/  IMAD.WIDE R30, R5, 0x8, R30 ;  /* 0x00000008051e7825 */ /* 0x000fd800078e021e */
[----:B------:R0:W4:Y:S01]  /*2070*/  @!P0 LDG.E.EL.64 R66, desc[UR4][R30.64] ;  /* 0x000000041e428981 */ /* 0x000122000c2e1b00 */
[----:B------:R-:W-:Y:S02]  /*2080*/  CS2R R28, SRZ ;  /* 0x00000000001c7805 */ /* 0x000fe4000001ff00 */
[----:B0-----:R-:W-:Y:S02]  /*2090*/  CS2R R30, SRZ ;  /* 0x00000000001e7805 */ /* 0x001fe4000001ff00 */
[----:B--2---:R-:W-:Y:S02]  /*20a0*/  SEL R47, R24, RZ, !P4 ;  /* 0x000000ff182f7207 */ /* 0x004fe40006000000 */
[----:B---3--:R-:W-:-:S03]  /*20b0*/  SEL R62, R62, RZ, !P4 ;  /* 0x000000ff3e3e7207 */ /* 0x008fc60006000000 */
[----:B------:R-:W-:-:S04]  /*20c0*/  FADD R48, -R47, R48 ;  /* 0x000000302f307221 */ /* 0x000fc80000000100 */
[----:B------:R-:W-:Y:S01]  /*20d0*/  FFMA R47, R48, R62, R47 ;  /* 0x0000003e302f7223 */ /* 0x000fe2000000002f */
[----:B------:R-:W-:-:S05]  /*20e0*/  IMAD.WIDE R62, R38, 0x8, R64 ;  /* 0x00000008263e7825 */ /* 0x000fca00078e0240 */
[----:B------:R-:W2:Y:S01]  /*20f0*/  @!P6 LDG.E.EL.128 R16, desc[UR4][R62.64] ;  /* 0x000000043e10e981 */ /* 0x000ea2000c2e1d00 */
[----:B------:R-:W-:Y:S02]  /*2100*/  SEL R25, R25, RZ, !P4 ;  /* 0x000000ff19197207 */ /* 0x000fe40006000000 */
[----:B------:R-:W-:-:S03]  /*2110*/  SEL R23, R23, RZ, !P4 ;  /* 0x000000ff17177207 */ /* 0x000fc60006000000 */
[----:B------:R-:W-:Y:S01]  /*2120*/  FADD R22, -R25, R22 ;  /* 0x0000001619167221 */ /* 0x000fe20000000100 */
[----:B------:R-:W-:-:S04]  /*2130*/  IMAD.WIDE R64, R43, 0x8, R64 ;  /* 0x000000082b407825 */ /* 0x000fc800078e0240 */
[----:B------:R-:W-:Y:S01]  /*2140*/  FFMA R48, R22, R23, R25 ;  /* 0x0000001716307223 */ /* 0x000fe20000000019 */
[----:B------:R-:W-:Y:S02]  /*2150*/  CS2R R22, SRZ ;  /* 0x0000000000167805 */ /* 0x000fe4000001ff00 */
[----:B------:R-:W-:Y:S01]  /*2160*/  SEL R24, R27, RZ, !P4 ;  /* 0x000000ff1b187207 */ /* 0x000fe20006000000 */
[----:B------:R-:W3:Y:S04]  /*2170*/  @!P0 LDG.E.EL.128 R28, desc[UR4][R64.64] ;  /* 0x00000004401c8981 */ /* 0x000ee8000c2e1d00 */
[----:B------:R-:W3:Y:S01]  /*2180*/  @!P6 LDG.E.EL.128 R20, desc[UR4][R64.64] ;  /* 0x000000044014e981 */ /* 0x000ee2000c2e1d00 */
[----:B------:R-:W-:Y:S01]  /*2190*/  SEL R25, R26, RZ, !P4 ;  /* 0x000000ff1a197207 */ /* 0x000fe20006000000 */
[----:B------:R-:W-:Y:S01]  /*21a0*/  FADD R61, -R24, R61 ;  /* 0x0000003d183d7221 */ /* 0x000fe20000000100 */
[----:B------:R-:W-:-:S02]  /*21b0*/  SEL R49, R49, RZ, !P4 ;  /* 0x000000ff31317207 */ /* 0x000fc40006000000 */
[----:B------:R-:W-:Y:S01]  /*21c0*/  SEL R50, R50, RZ, !P4 ;  /* 0x000000ff32327207 */ /* 0x000fe20006000000 */
[----:B------:R-:W-:Y:S01]  /*21d0*/  FADD R60, -R25, R60 ;  /* 0x0000003c193c7221 */ /* 0x000fe20000000100 */
[----:B------:R-:W-:-:S03]  /*21e0*/  CS2R R26, SRZ ;  /* 0x00000000001a7805 */ /* 0x000fc6000001ff00 */
[----:B------:R-:W-:Y:S01]  /*21f0*/  FFMA R49, R60, R49, R25 ;  /* 0x000000313c317223 */ /* 0x000fe20000000019 */
[----:B------:R-:W-:Y:S01]  /*2200*/  FFMA R50, R61, R50, R24 ;  /* 0x000000323d327223 */ /* 0x000fe20000000018 */
[----:B------:R-:W-:-:S06]  /*2210*/  CS2R R24, SRZ ;  /* 0x0000000000187805 */ /* 0x000fcc000001ff00 */
[----:B------:R-:W3:Y:S01]  /*2220*/  @!P0 LDG.E.EL.128 R24, desc[UR4][R62.64] ;  /* 0x000000043e188981 */ /* 0x000ee2000c2e1d00 */
[----:B-----5:R-:W-:Y:S02]  /*2230*/  SEL R13, R13, RZ, !P2 ;  /* 0x000000ff0d0d7207 */ /* 0x020fe40005000000 */
[----:B------:R-:W-:-:S05]  /*2240*/  SEL R45, R12, RZ, !P2 ;  /* 0x000000ff0c2d7207 */ /* 0x000fca0005000000 */
[----:B------:R-:W-:Y:S01]  /*2250*/  FADD R56, -R45, R56 ;  /* 0x000000382d387221 */ /* 0x000fe20000000100 */
[----:B----4-:R-:W-:Y:S01]  /*2260*/  SEL R12, R46, RZ, !P2 ;  /* 0x000000ff2e0c7207 */ /* 0x010fe20005000000 */
[----:B------:R-:W-:Y:S01]  /*2270*/  FADD R46, -R13, R54 ;  /* 0x000000360d2e7221 */ /* 0x000fe20000000100 */
[----:B------:R-:W-:-:S03]  /*2280*/  SEL R51, R51, RZ, !P2 ;  /* 0x000000ff33337207 */ /* 0x000fc60005000000 */
[----:B------:R-:W-:Y:S01]  /*2290*/  FFMA R46, R46, R12, R13 ;  /* 0x0000000c2e2e7223 */ /* 0x000fe2000000000d */
[----:B------:R-:W-:Y:S01]  /*22a0*/  SEL R12, R52, RZ, !P6 ;  /* 0x000000ff340c7207 */ /* 0x000fe20007000000 */
[----:B------:R-:W-:Y:S01]  /*22b0*/  FFMA R45, R56, R51, R45 ;  /* 0x00000033382d7223 */ /* 0x000fe2000000002d */
[----:B------:R-:W-:Y:S02]  /*22c0*/  SEL R53, R53, RZ, !P6 ;  /* 0x000000ff35357207 */ /* 0x000fe40007000000 */
[----:B------:R-:W-:-:S05]  /*22d0*/  IADD3 R51, P5, R12, 0x3, RZ ;  /* 0x000000030c337810 */ /* 0x000fca0007fbe0ff */
[----:B------:R-:W-:Y:S01]  /*22e0*/  IMAD.X R60, RZ, RZ, R53, P5 ;  /* 0x000000ffff3c7224 */ /* 0x000fe200028e0635 */
[----:B------:R-:W-:-:S04]  /*22f0*/  ISETP.GE.AND P5, PT, R53, RZ, PT ;  /* 0x000000ff3500720c */ /* 0x000fc80003fa6270 */
[----:B------:R-:W-:Y:S02]  /*2300*/  SEL R51, R51, R12, !P5 ;  /* 0x0000000c33337207 */ /* 0x000fe40006800000 */
[----:B------:R-:W-:Y:S02]  /*2310*/  SEL R60, R60, R53, !P5 ;  /* 0x000000353c3c7207 */ /* 0x000fe40006800000 */
[----:B------:R-:W-:Y:S01]  /*2320*/  SEL R59, R59, RZ, !P2 ;  /* 0x000000ff3b3b7207 */ /* 0x000fe20005000000 */
[----:B------:R-:W-:Y:S02]  /*2330*/  IMAD.MOV.U32 R56, RZ, RZ, 0x9 ;  /* 0x00000009ff387424 */ /* 0x000fe400078e00ff */
[----:B------:R-:W-:Y:S01]  /*2340*/  IMAD R60, R60, 0xc, RZ ;  /* 0x0000000c3c3c7824 */ /* 0x000fe200078e02ff */
[----:B--2---:R-:W-:Y:S02]  /*2350*/  SEL R13, R16, RZ, !P6 ;  /* 0x000000ff100d7207 */ /* 0x004fe40007000000 */
[----:B------:R-:W-:-:S02]  /*2360*/  SEL R16, R17, RZ, !P6 ;  /* 0x000000ff11107207 */ /* 0x000fc40007000000 */
[----:B------:R-:W-:Y:S02]  /*2370*/  IADD3 R12, P5, R13, 0x3, RZ ;  /* 0x000000030d0c7810 */ /* 0x000fe40007fbe0ff */
[----:B------:R-:W-:-:S03]  /*2380*/  SEL R18, R18, RZ, !P6 ;  /* 0x000000ff12127207 */ /* 0x000fc60007000000 */
[----:B------:R-:W-:Y:S01]  /*2390*/  IMAD.X R17, RZ, RZ, R16, P5 ;  /* 0x000000ffff117224 */ /* 0x000fe200028e0610 */
[----:B------:R-:W-:Y:S02]  /*23a0*/  ISETP.GE.AND P5, PT, R16, RZ, PT ;  /* 0x000000ff1000720c */ /* 0x000fe40003fa6270 */
[----:B------:R-:W-:Y:S02]  /*23b0*/  SEL R19, R19, RZ, !P6 ;  /* 0x000000ff13137207 */ /* 0x000fe40007000000 */
[----:B------:R-:W-:Y:S02]  /*23c0*/  SEL R12, R12, R13, !P5 ;  /* 0x0000000d0c0c7207 */ /* 0x000fe40006800000 */
[----:B------:R-:W-:Y:S02]  /*23d0*/  SEL R17, R17, R16, !P5 ;  /* 0x0000001011117207 */ /* 0x000fe40006800000 */
[----:B------:R-:W-:-:S05]  /*23e0*/  IADD3 R13, P5, R18, 0x3, RZ ;  /* 0x00000003120d7810 */ /* 0x000fca0007fbe0ff */
[----:B------:R-:W-:Y:S01]  /*23f0*/  IMAD.X R16, RZ, RZ, R19, P5 ;  /* 0x000000ffff107224 */ /* 0x000fe200028e0613 */
[----:B------:R-:W-:-:S04]  /*2400*/  ISETP.GE.AND P5, PT, R19, RZ, PT ;  /* 0x000000ff1300720c */ /* 0x000fc80003fa6270 */
[----:B------:R-:W-:Y:S02]  /*2410*/  SEL R13, R13, R18, !P5 ;  /* 0x000000120d0d7207 */ /* 0x000fe40006800000 */
[----:B------:R-:W-:Y:S02]  /*2420*/  SEL R16, R16, R19, !P5 ;  /* 0x0000001310107207 */ /* 0x000fe40006800000 */
[----:B------:R-:W-:Y:S02]  /*2430*/  LEA R18, P5, R12, UR6, 0x2 ;  /* 0x000000060c127c11 */ /* 0x000fe4000f8a10ff */
[----:B---3--:R-:W-:Y:S02]  /*2440*/  SEL R52, R20, RZ, !P6 ;  /* 0x000000ff14347207 */ /* 0x008fe40007000000 */
[----:B------:R-:W-:Y:S02]  /*2450*/  LEA.HI.X R19, R12, UR7, R17, 0x2, P5 ;  /* 0x000000070c137c11 */ /* 0x000fe4000a8f1411 */
[----:B------:R-:W-:-:S02]  /*2460*/  LEA R12, P5, R13, UR6, 0x2 ;  /* 0x000000060d0c7c11 */ /* 0x000fc4000f8a10ff */
[----:B------:R-:W-:Y:S02]  /*2470*/  SEL R21, R21, RZ, !P6 ;  /* 0x000000ff15157207 */ /* 0x000fe40007000000 */
[----:B------:R-:W-:Y:S02]  /*2480*/  LEA.HI.X R13, R13, UR7, R16, 0x2, P5 ;  /* 0x000000070d0d7c11 */ /* 0x000fe4000a8f1410 */
[----:B------:R-:W-:-:S05]  /*2490*/  IADD3 R17, P5, R52, 0x3, RZ ;  /* 0x0000000334117810 */ /* 0x000fca0007fbe0ff */
[----:B------:R-:W-:Y:S01]  /*24a0*/  IMAD.X R20, RZ, RZ, R21, P5 ;  /* 0x000000ffff147224 */ /* 0x000fe200028e0615 */
[----:B------:R-:W-:-:S04]  /*24b0*/  ISETP.GE.AND P5, PT, R21, RZ, PT ;  /* 0x000000ff1500720c */ /* 0x000fc80003fa6270 */
[----:B------:R-:W-:Y:S02]  /*24c0*/  SEL R17, R17, R52, !P5 ;  /* 0x0000003411117207 */ /* 0x000fe40006800000 */
[----:B------:R-:W-:Y:S02]  /*24d0*/  SEL R20, R20, R21, !P5 ;  /* 0x0000001514147207 */ /* 0x000fe40006800000 */
[C---:B------:R-:W-:Y:S02]  /*24e0*/  LEA R16, P5, R17.reuse, UR6, 0x2 ;  /* 0x0000000611107c11 */ /* 0x040fe4000f8a10ff */
[----:B------:R-:W-:Y:S02]  /*24f0*/  SEL R52, R22, RZ, !P6 ;  /* 0x000000ff16347207 */ /* 0x000fe40007000000 */
[----:B------:R-:W-:Y:S02]  /*2500*/  LEA.HI.X R17, R17, UR7, R20, 0x2, P5 ;  /* 0x0000000711117c11 */ /* 0x000fe4000a8f1414 */
[----:B------:R-:W-:-:S02]  /*2510*/  SEL R23, R23, RZ, !P6 ;  /* 0x000000ff17177207 */ /* 0x000fc40007000000 */
[----:B------:R-:W-:-:S05]  /*2520*/  IADD3 R21, P5, R52, 0x3, RZ ;  /* 0x0000000334157810 */ /* 0x000fca0007fbe0ff */
[----:B------:R-:W-:Y:S01]  /*2530*/  IMAD.X R22, RZ, RZ, R23, P5 ;  /* 0x000000ffff167224 */ /* 0x000fe200028e0617 */
[----:B------:R-:W-:-:S04]  /*2540*/  ISETP.GE.AND P5, PT, R23, RZ, PT ;  /* 0x000000ff1700720c */ /* 0x000fc80003fa6270 */
[----:B------:R-:W-:Y:S02]  /*2550*/  SEL R21, R21, R52, !P5 ;  /* 0x0000003415157207 */ /* 0x000fe40006800000 */
[----:B------:R-:W-:Y:S02]  /*2560*/  SEL R20, R14, RZ, !P2 ;  /* 0x000000ff0e147207 */ /* 0x000fe40005000000 */
[----:B------:R-:W-:Y:S02]  /*2570*/  SEL R22, R22, R23, !P5 ;  /* 0x0000001716167207 */ /* 0x000fe40006800000 */
[----:B------:R-:W-:Y:S02]  /*2580*/  LEA R14, P5, R21, UR6, 0x2 ;  /* 0x00000006150e7c11 */ /* 0x000fe4000f8a10ff */
[----:B------:R-:W-:Y:S02]  /*2590*/  SEL R52, R15, RZ, !P2 ;  /* 0x000000ff0f347207 */ /* 0x000fe40005000000 */
[----:B------:R-:W-:Y:S01]  /*25a0*/  SEL R23, R66, RZ, !P0 ;  /* 0x000000ff42177207 */ /* 0x000fe20004000000 */
[----:B------:R-:W-:Y:S01]  /*25b0*/  FADD R57, -R20, R57 ;  /* 0x0000003914397221 */ /* 0x000fe20000000100 */
[----:B------:R-:W-:Y:S01]  /*25c0*/  LEA.HI.X R15, R21, UR7, R22, 0x2, P5 ;  /* 0x00000007150f7c11 */ /* 0x000fe2000a8f1416 */
[----:B------:R-:W-:Y:S01]  /*25d0*/  IMAD.WIDE.U32 R18, R51, 0xc, R18 ;  /* 0x0000000c33127825 */ /* 0x000fe200078e0012 */
[----:B------:R-:W-:-:S03]  /*25e0*/  SEL R21, R58, RZ, !P2 ;  /* 0x000000ff3a157207 */ /* 0x000fc60005000000 */
[----:B------:R-:W-:Y:S01]  /*25f0*/  FADD R55, -R52, R55 ;  /* 0x0000003734377221 */ /* 0x000fe20000000100 */
[----:B------:R-:W-:Y:S02]  /*2600*/  SEL R66, R67, RZ, !P0 ;  /* 0x000000ff43427207 */ /* 0x000fe40004000000 */
[----:B------:R-:W-:Y:S01]  /*2610*/  IADD3 R54, P5, R23, 0x3, RZ ;  /* 0x0000000317367810 */ /* 0x000fe20007fbe0ff */
[----:B------:R-:W-:Y:S01]  /*2620*/  FFMA R20, R57, R59, R20 ;  /* 0x0000003b39147223 */ /* 0x000fe20000000014 */
[----:B------:R-:W-:Y:S01]  /*2630*/  FFMA R21, R55, R21, R52 ;  /* 0x0000001537157223 */ /* 0x000fe20000000034 */
[----:B------:R-:W-:Y:S02]  /*2640*/  IMAD.IADD R19, R19, 0x1, R60 ;  /* 0x0000000113137824 */ /* 0x000fe400078e023c */
[----:B------:R-:W-:Y:S02]  /*2650*/  IMAD R57, R0, R56, -0x6c0 ;  /* 0xfffff94000397424 */ /* 0x000fe400078e0238 */
[----:B------:R-:W-:Y:S01]  /*2660*/  IMAD.X R55, RZ, RZ, R66, P5 ;  /* 0x000000ffff377224 */ /* 0x000fe200028e0642 */
[----:B------:R-:W-:Y:S01]  /*2670*/  ISETP.GE.AND P5, PT, R66, RZ, PT ;  /* 0x000000ff4200720c */ /* 0x000fe20003fa6270 */
[----:B------:R-:W-:Y:S01]  /*2680*/  IMAD.WIDE R18, R57, 0x4, R18 ;  /* 0x0000000439127825 */ /* 0x000fe200078e0212 */
[----:B------:R-:W-:-:S02]  /*2690*/  SEL R24, R24, RZ, !P0 ;  /* 0x000000ff18187207 */ /* 0x000fc40004000000 */
[----:B------:R-:W-:Y:S01]  /*26a0*/  SEL R54, R54, R23, !P5 ;  /* 0x0000001736367207 */ /* 0x000fe20006800000 */
[----:B------:R-:W-:Y:S01]  /*26b0*/  IMAD R22, R40, 0x120, RZ ;  /* 0x0000012028167824 */ /* 0x000fe200078e02ff */
[----:B------:R-:W-:Y:S02]  /*26c0*/  SEL R55, R55, R66, !P5 ;  /* 0x0000004237377207 */ /* 0x000fe40006800000 */
[----:B------:R-:W-:Y:S02]  /*26d0*/  SEL R25, R25, RZ, !P0 ;  /* 0x000000ff19197207 */ /* 0x000fe40004000000 */
[----:B------:R-:W-:Y:S01]  /*26e0*/  IADD3 R23, P5, R24, 0x3, RZ ;  /* 0x0000000318177810 */ /* 0x000fe20007fbe0ff */
[----:B------:R-:W-:Y:S02]  /*26f0*/  IMAD.MOV.U32 R52, RZ, RZ, RZ ;  /* 0x000000ffff347224 */ /* 0x000fe400078e00ff */
[----:B------:R-:W-:-:S04]  /*2700*/  IMAD.WIDE R18, R22, 0x4, R18 ;  /* 0x0000000416127825 */ /* 0x000fc800078e0212 */
[----:B------:R-:W-:Y:S01]  /*2710*/  IMAD.WIDE.U32 R12, R51, 0xc, R12 ;  /* 0x0000000c330c7825 */ /* 0x000fe200078e000c */
[----:B------:R0:W2:Y:S03]  /*2720*/  @!P6 LDG.E.EL R52, desc[UR4][R18.64] ;  /* 0x000000041234e981 */ /* 0x0000a6000c2e1900 */
[----:B------:R-:W-:Y:S01]  /*2730*/  IMAD.X R58, RZ, RZ, R25, P5 ;  /* 0x000000ffff3a7224 */ /* 0x000fe200028e0619 */
[----:B------:R-:W-:Y:S01]  /*2740*/  ISETP.GE.AND P5, PT, R25, RZ, PT ;  /* 0x000000ff1900720c */ /* 0x000fe20003fa6270 */
[----:B0-----:R-:W-:-:S03]  /*2750*/  IMAD.IADD R19, R60, 0x1, R13 ;  /* 0x000000013c137824 */ /* 0x001fc600078e020d */
[----:B------:R-:W-:Y:S01]  /*2760*/  SEL R13, R23, R24, !P5 ;  /* 0x00000018170d7207 */ /* 0x000fe20006800000 */
[----:B------:R-:W-:Y:S01]  /*2770*/  IMAD.MOV.U32 R18, RZ, RZ, R12 ;  /* 0x000000ffff127224 */ /* 0x000fe200078e000c */
[----:B------:R-:W-:Y:S02]  /*2780*/  SEL R58, R58, R25, !P5 ;  /* 0x000000193a3a7207 */ /* 0x000fe40006800000 */
[----:B------:R-:W-:Y:S02]  /*2790*/  LEA R12, P5, R13, UR6, 0x2 ;  /* 0x000000060d0c7c11 */ /* 0x000fe4000f8a10ff */
[----:B------:R-:W-:Y:S01]  /*27a0*/  SEL R23, R26, RZ, !P0 ;  /* 0x000000ff1a177207 */ /* 0x000fe20004000000 */
[----:B------:R-:W-:Y:S01]  /*27b0*/  IMAD.WIDE.U32 R16, R51, 0xc, R16 ;  /* 0x0000000c33107825 */ /* 0x000fe200078e0010 */
[----:B------:R-:W-:Y:S02]  /*27c0*/  LEA.HI.X R13, R13, UR7, R58, 0x2, P5 ;  /* 0x000000070d0d7c11 */ /* 0x000fe4000a8f143a */
[----:B------:R-:W-:Y:S01]  /*27d0*/  SEL R24, R27, RZ, !P0 ;  /* 0x000000ff1b187207 */ /* 0x000fe20004000000 */
[----:B------:R-:W-:Y:S01]  /*27e0*/  IMAD.WIDE.U32 R14, R51, 0xc, R14 ;  /* 0x0000000c330e7825 */ /* 0x000fe200078e000e */
[----:B------:R-:W-:-:S03]  /*27f0*/  IADD3 R58, P5, R23, 0x3, RZ ;  /* 0x00000003173a7810 */ /* 0x000fc60007fbe0ff */
[C---:B------:R-:W-:Y:S02]  /*2800*/  IMAD.IADD R17, R60.reuse, 0x1, R17 ;  /* 0x000000013c117824 */ /* 0x040fe400078e0211 */
[----:B------:R-:W-:Y:S02]  /*2810*/  IMAD.IADD R15, R60, 0x1, R15 ;  /* 0x000000013c0f7824 */ /* 0x000fe400078e020f */
[----:B------:R-:W-:Y:S01]  /*2820*/  IMAD.X R53, RZ, RZ, R24, P5 ;  /* 0x000000ffff357224 */ /* 0x000fe200028e0618 */
[----:B------:R-:W-:Y:S01]  /*2830*/  ISETP.GE.AND P5, PT, R24, RZ, PT ;  /* 0x000000ff1800720c */ /* 0x000fe20003fa6270 */
[----:B------:R-:W-:-:S04]  /*2840*/  IMAD.WIDE R18, R57, 0x4, R18 ;  /* 0x0000000439127825 */ /* 0x000fc800078e0212 */
[----:B------:R-:W-:-:S04]  /*2850*/  IMAD.WIDE R26, R57, 0x4, R16 ;  /* 0x00000004391a7825 */ /* 0x000fc800078e0210 */
[----:B------:R-:W-:Y:S01]  /*2860*/  IMAD.WIDE R16, R57, 0x4, R14 ;  /* 0x0000000439107825 */ /* 0x000fe200078e020e */
[----:B------:R-:W-:-:S03]  /*2870*/  SEL R15, R58, R23, !P5 ;  /* 0x000000173a0f7207 */ /* 0x000fc60006800000 */
[----:B------:R-:W-:Y:S01]  /*2880*/  IMAD.MOV.U32 R25, RZ, RZ, RZ ;  /* 0x000000ffff197224 */ /* 0x000fe200078e00ff */
[----:B------:R-:W-:Y:S01]  /*2890*/  SEL R24, R53, R24, !P5 ;  /* 0x0000001835187207 */ /* 0x000fe20006800000 */
[----:B------:R-:W-:Y:S01]  /*28a0*/  IMAD.WIDE R18, R22, 0x4, R18 ;  /* 0x0000000416127825 */ /* 0x000fe200078e0212 */
[C---:B------:R-:W-:Y:S02]  /*28b0*/  LEA R14, P5, R15.reuse, UR6, 0x2 ;  /* 0x000000060f0e7c11 */ /* 0x040fe4000f8a10ff */
[----:B------:R-:W-:Y:S02]  /*28c0*/  SEL R53, R28, RZ, !P0 ;  /* 0x000000ff1c357207 */ /* 0x000fe40004000000 */
[----:B------:R0:W3:Y:S01]  /*28d0*/  @!P6 LDG.E.EL R25, desc[UR4][R18.64] ;  /* 0x000000041219e981 */ /* 0x0000e2000c2e1900 */
[----:B------:R-:W-:Y:S02]  /*28e0*/  LEA.HI.X R15, R15, UR7, R24, 0x2, P5 ;  /* 0x000000070f0f7c11 */ /* 0x000fe4000a8f1418 */
[----:B------:R-:W-:Y:S01]  /*28f0*/  SEL R58, R29, RZ, !P0 ;  /* 0x000000ff1d3a7207 */ /* 0x000fe20004000000 */
[----:B------:R-:W-:-:S04]  /*2900*/  IMAD.WIDE R16, R22, 0x4, R16 ;  /* 0x0000000416107825 */ /* 0x000fc800078e0210 */
[----:B0-----:R-:W-:Y:S01]  /*2910*/  IMAD.WIDE R18, R22, 0x4, R26 ;  /* 0x0000000416127825 */ /* 0x001fe200078e021a */
[----:B------:R-:W-:Y:S02]  /*2920*/  IADD3 R26, P5, R53, 0x3, RZ ;  /* 0x00000003351a7810 */ /* 0x000fe40007fbe0ff */
[----:B------:R-:W-:Y:S02]  /*2930*/  CS2R R22, SRZ ;  /* 0x0000000000167805 */ /* 0x000fe4000001ff00 */
[----:B------:R-:W-:Y:S01]  /*2940*/  SEL R24, R30, RZ, !P0 ;  /* 0x000000ff1e187207 */ /* 0x000fe20004000000 */
[----:B------:R-:W-:Y:S01]  /*2950*/  IMAD.X R27, RZ, RZ, R58, P5 ;  /* 0x000000ffff1b7224 */ /* 0x000fe200028e063a */
[----:B------:R-:W-:Y:S02]  /*2960*/  ISETP.GE.AND P5, PT, R58, RZ, PT ;  /* 0x000000ff3a00720c */ /* 0x000fe40003fa6270 */
[----:B------:R0:W4:Y:S01]  /*2970*/  @!P6 LDG.E.EL R23, desc[UR4][R18.64] ;  /* 0x000000041217e981 */ /* 0x000122000c2e1900 */
[----:B------:R-:W-:-:S02]  /*2980*/  SEL R28, R31, RZ, !P0 ;  /* 0x000000ff1f1c7207 */ /* 0x000fc40004000000 */
[----:B------:R-:W1:Y:S01]  /*2990*/  LDC.64 R30, c[0x0][0x2a8] ;  /* 0x0000aa00ff1e7b82 */ /* 0x000e620000000a00 */
[----:B------:R5:W2:Y:S01]  /*29a0*/  @!P6 LDG.E.EL R22, desc[UR4][R16.64] ;  /* 0x000000041016e981 */ /* 0x000aa2000c2e1900 */
[----:B------:R-:W-:Y:S01]  /*29b0*/  IMAD R55, R55, 0xc, RZ ;  /* 0x0000000c37377824 */ /* 0x000fe200078e02ff */
[----:B0-----:R-:W-:Y:S02]  /*29c0*/  SEL R19, R26, R53, !P5 ;  /* 0x000000351a137207 */ /* 0x001fe40006800000 */
[----:B------:R-:W-:Y:S01]  /*29d0*/  SEL R26, R27, R58, !P5 ;  /* 0x0000003a1b1a7207 */ /* 0x000fe20006800000 */
[----:B-----5:R-:W-:Y:S01]  /*29e0*/  IMAD.WIDE.U32 R16, R54, 0xc, R12 ;  /* 0x0000000c36107825 */ /* 0x020fe200078e000c */
[----:B------:R-:W-:-:S03]  /*29f0*/  IADD3 R27, P5, R24, 0x3, RZ ;  /* 0x00000003181b7810 */ /* 0x000fc60007fbe0ff */
[----:B------:R-:W-:-:S04]  /*2a00*/  IMAD.WIDE.U32 R12, R54, 0xc, R14 ;  /* 0x0000000c360c7825 */ /* 0x000fc800078e000e */
[----:B------:R-:W-:Y:S02]  /*2a10*/  IMAD.IADD R15, R17, 0x1, R55 ;  /* 0x00000001110f7824 */ /* 0x000fe400078e0237 */
[----:B------:R-:W-:Y:S02]  /*2a20*/  IMAD.IADD R13, R55, 0x1, R13 ;  /* 0x00000001370d7824 */ /* 0x000fe400078e020d */
[----:B------:R-:W-:Y:S01]  /*2a30*/  IMAD.X R17, RZ, RZ, R28, P5 ;  /* 0x000000ffff117224 */ /* 0x000fe200028e061c */
[----:B------:R-:W-:Y:S01]  /*2a40*/  ISETP.GE.AND P5, PT, R28, RZ, PT ;  /* 0x000000ff1c00720c */ /* 0x000fe20003fa6270 */
[----:B------:R-:W-:Y:S02]  /*2a50*/  IMAD.MOV.U32 R14, RZ, RZ, R16 ;  /* 0x000000ffff0e7224 */ /* 0x000fe400078e0010 */
[----:B------:R-:W-:Y:S01]  /*2a60*/  IMAD R56, R4, R56, -0x6c0 ;  /* 0xfffff94004387424 */ /* 0x000fe200078e0238 */
[----:B------:R-:W-:Y:S01]  /*2a70*/  SEL R18, R27, R24, !P5 ;  /* 0x000000181b127207 */ /* 0x000fe20006800000 */
[----:B------:R-:W-:-:S02]  /*2a80*/  IMAD R24, R3, 0x120, RZ ;  /* 0x0000012003187824 */ /* 0x000fc400078e02ff */
[----:B------:R-:W-:-:S04]  /*2a90*/  IMAD.WIDE R14, R56, 0x4, R14 ;  /* 0x00000004380e7825 */ /* 0x000fc800078e020e */
[----:B------:R-:W-:Y:S01]  /*2aa0*/  IMAD.WIDE R12, R56, 0x4, R12 ;  /* 0x00000004380c7825 */ /* 0x000fe200078e020c */
[----:B------:R-:W-:Y:S02]  /*2ab0*/  SEL R27, R17, R28, !P5 ;  /* 0x0000001c111b7207 */ /* 0x000fe40006800000 */
[----:B------:R-:W-:Y:S02]  /*2ac0*/  CS2R R28, SRZ ;  /* 0x00000000001c7805 */ /* 0x000fe4000001ff00 */
[----:B------:R-:W-:Y:S01]  /*2ad0*/  LEA R16, P5, R19, UR6, 0x2 ;  /* 0x0000000613107c11 */ /* 0x000fe2000f8a10ff */
[----:B------:R-:W-:-:S04]  /*2ae0*/  IMAD.WIDE R14, R24, 0x4, R14 ;  /* 0x00000004180e7825 */ /* 0x000fc800078e020e */
[----:B------:R-:W-:Y:S01]  /*2af0*/  IMAD.WIDE R12, R24, 0x4, R12 ;  /* 0x00000004180c7825 */ /* 0x000fe200078e020c */
[----:B------:R-:W-:Y:S01]  /*2b00*/  LEA.HI.X R17, R19, UR7, R26, 0x2, P5 ;  /* 0x0000000713117c11 */ /* 0x000fe2000a8f141a */
[----:B------:R0:W5:Y:S02]  /*2b10*/  @!P0 LDG.E.EL R29, desc[UR4][R14.64] ;  /* 0x000000040e1d8981 */ /* 0x000164000c2e1900 */
[----:B-1----:R-:W-:Y:S02]  /*2b20*/  IMAD.WIDE R58, R38, 0x8, R30 ;  /* 0x00000008263a7825 */ /* 0x002fe400078e021e */
[----:B------:R1:W2:Y:S02]  /*2b30*/  @!P0 LDG.E.EL R28, desc[UR4][R12.64] ;  /* 0x000000040c1c8981 */ /* 0x0002a4000c2e1900 */
[----:B------:R-:W-:Y:S01]  /*2b40*/  IMAD.WIDE.U32 R16, R54, 0xc, R16 ;  /* 0x0000000c36107825 */ /* 0x000fe200078e0010 */
[----:B0-----:R-:W-:Y:S02]  /*2b50*/  CS2R R14, SRZ ;  /* 0x00000000000e7805 */ /* 0x001fe4000001ff00 */
[----:B-1----:R-:W-:Y:S01]  /*2b60*/  CS2R R12, SRZ ;  /* 0x00000000000c7805 */ /* 0x002fe2000001ff00 */
[----:B------:R-:W-:-:S05]  /*2b70*/  IMAD.IADD R17, R55, 0x1, R17 ;  /* 0x0000000137117824 */ /* 0x000fca00078e0211 */
[----:B------:R-:W2:Y:S01]  /*2b80*/  @!P6 LDG.E.EL.128 R12, desc[UR4][R58.64] ;  /* 0x000000043a0ce981 */ /* 0x000ea2000c2e1d00 */
[----:B------:R-:W-:Y:S01]  /*2b90*/  IMAD.WIDE R16, R56, 0x4, R16 ;  /* 0x0000000438107825 */ /* 0x000fe200078e0210 */
[----:B------:R-:W-:-:S03]  /*2ba0*/  LEA R62, P5, R18, UR6, 0x2 ;  /* 0x00000006123e7c11 */ /* 0x000fc6000f8a10ff */
[----:B------:R-:W-:Y:S02]  /*2bb0*/  IMAD.MOV.U32 R26, RZ, RZ, RZ ;  /* 0x000000ffff1a7224 */ /* 0x000fe400078e00ff */
[----:B------:R-:W-:Y:S01]  /*2bc0*/  IMAD.WIDE R16, R24, 0x4, R16 ;  /* 0x0000000418107825 */ /* 0x000fe200078e0210 */
[----:B------:R-:W-:Y:S02]  /*2bd0*/  LEA.HI.X R63, R18, UR7, R27, 0x2, P5 ;  /* 0x00000007123f7c11 */ /* 0x000fe4000a8f141b */
[----:B------:R-:W-:Y:S02]  /*2be0*/  CS2R R18, SRZ ;  /* 0x0000000000127805 */ /* 0x000fe4000001ff00 */
[----:B------:R0:W3:Y:S01]  /*2bf0*/  @!P0 LDG.E.EL R26, desc[UR4][R16.64] ;  /* 0x00000004101a8981 */ /* 0x0000e2000c2e1900 */
[----:B------:R-:W-:Y:S01]  /*2c00*/  IMAD.WIDE R30, R43, 0x8, R30 ;  /* 0x000000082b1e7825 */ /* 0x000fe200078e021e */
[----:B0-----:R-:W-:-:S06]  /*2c10*/  CS2R R16, SRZ ;  /* 0x0000000000107805 */ /* 0x001fcc000001ff00 */
[----:B------:R-:W3:Y:S01]  /*2c20*/  @!P6 LDG.E.EL.128 R16, desc[UR4][R30.64] ;  /* 0x000000041e10e981 */ /* 0x000ee2000c2e1d00 */
[----:B------:R-:W-:-:S04]  /*2c30*/  IMAD.WIDE.U32 R62, R54, 0xc, R62 ;  /* 0x0000000c363e7825 */ /* 0x000fc800078e003e */
[----:B------:R-:W-:Y:S02]  /*2c40*/  IMAD.IADD R63, R55, 0x1, R63 ;  /* 0x00000001373f7824 */ /* 0x000fe400078e023f */
[----:B------:R-:W-:-:S04]  /*2c50*/  IMAD.WIDE R62, R56, 0x4, R62 ;  /* 0x00000004383e7825 */ /* 0x000fc800078e023e */
[----:B------:R-:W-:-:S04]  /*2c60*/  IMAD.WIDE R62, R24, 0x4, R62 ;  /* 0x00000004183e7825 */ /* 0x000fc800078e023e */
[----:B------:R-:W-:-:S06]  /*2c70*/  IMAD.MOV.U32 R53, RZ, RZ, RZ ;  /* 0x000000ffff357224 */ /* 0x000fcc00078e00ff */
[----:B------:R0:W4:Y:S01]  /*2c80*/  @!P0 LDG.E.EL R53, desc[UR4][R62.64] ;  /* 0x000000043e358981 */ /* 0x000122000c2e1900 */
[----:B--2---:R-:W-:Y:S02]  /*2c90*/  SEL R12, R12, RZ, !P6 ;  /* 0x000000ff0c0c7207 */ /* 0x004fe40007000000 */
[----:B------:R-:W-:Y:S02]  /*2ca0*/  SEL R27, R13, RZ, !P6 ;  /* 0x000000ff0d1b7207 */ /* 0x000fe40007000000 */
        /* <DEDUP_REMOVED lines=9> */
[----:B------:R-:W-:Y:S02]  /*2d40*/  ISETP.GE.AND P5, PT, R24, RZ, PT ;  /* 0x000000ff1800720c */ /* 0x000fe40003fa6270 */
[----:B---3--:R-:W-:Y:S02]  /*2d50*/  SEL R27, R16, RZ, !P6 ;  /* 0x000000ff101b7207 */ /* 0x008fe40007000000 */
[----:B------:R-:W-:Y:S02]  /*2d60*/  SEL R12, R12, R61, !P5 ;  /* 0x0000003d0c0c7207 */ /* 0x000fe40006800000 */
[----:B------:R-:W-:Y:S02]  /*2d70*/  SEL R15, R15, R24, !P5 ;  /* 0x000000180f0f7207 */ /* 0x000fe40006800000 */
[----:B0-----:R-:W-:Y:S02]  /*2d80*/  SEL R62, R17, RZ, !P6 ;  /* 0x000000ff113e7207 */ /* 0x001fe40007000000 */
[----:B------:R-:W-:-:S05]  /*2d90*/  IADD3 R16, P5, R27, 0x3, RZ ;  /* 0x000000031b107810 */ /* 0x000fca0007fbe0ff */
[----:B------:R-:W-:Y:S01]  /*2da0*/  IMAD.X R17, RZ, RZ, R62, P5 ;  /* 0x000000ffff117224 */ /* 0x000fe200028e063e */
[----:B------:R-:W-:Y:S02]  /*2db0*/  ISETP.GE.AND P5, PT, R62, RZ, PT ;  /* 0x000000ff3e00720c */ /* 0x000fe40003fa6270 */
[----:B------:R-:W-:Y:S02]  /*2dc0*/  SEL R18, R18, RZ, !P6 ;  /* 0x000000ff12127207 */ /* 0x000fe40007000000 */
[----:B------:R-:W-:Y:S02]  /*2dd0*/  SEL R16, R16, R27, !P5 ;  /* 0x0000001b10107207 */ /* 0x000fe40006800000 */
[----:B------:R-:W-:Y:S02]  /*2de0*/  SEL R27, R19, RZ, !P6 ;  /* 0x000000ff131b7207 */ /* 0x000fe40007000000 */
[----:B------:R-:W-:Y:S02]  /*2df0*/  SEL R19, R17, R62, !P5 ;  /* 0x0000003e11137207 */ /* 0x000fe40006800000 */
[----:B------:R-:W-:-:S05]  /*2e00*/  IADD3 R17, P5, R18, 0x3, RZ ;  /* 0x0000000312117810 */ /* 0x000fca0007fbe0ff */
[----:B------:R-:W-:Y:S01]  /*2e10*/  IMAD.X R24, RZ, RZ, R27, P5 ;  /* 0x000000ffff187224 */ /* 0x000fe200028e061b */
[----:B------:R-:W-:-:S04]  /*2e20*/  ISETP.GE.AND P5, PT, R27, RZ, PT ;  /* 0x000000ff1b00720c */ /* 0x000fc80003fa6270 */
[----:B------:R-:W-:Y:S02]  /*2e30*/  SEL R17, R17, R18, !P5 ;  /* 0x0000001211117207 */ /* 0x000fe40006800000 */
[----:B------:R-:W-:Y:S02]  /*2e40*/  SEL R24, R24, R27, !P5 ;  /* 0x0000001b18187207 */ /* 0x000fe40006800000 */
[----:B------:R-:W-:-:S04]  /*2e50*/  LEA R64, P5, R13, UR6, 0x2 ;  /* 0x000000060d407c11 */ /* 0x000fc8000f8a10ff */
[----:B------:R-:W-:Y:S02]  /*2e60*/  LEA.HI.X R65, R13, UR7, R14, 0x2, P5 ;  /* 0x000000070d417c11 */ /* 0x000fe4000a8f140e */
[----:B------:R-:W-:-:S04]  /*2e70*/  LEA R62, P5, R12, UR6, 0x2 ;  /* 0x000000060c3e7c11 */ /* 0x000fc8000f8a10ff */
[----:B------:R-:W-:Y:S02]  /*2e80*/  LEA.HI.X R63, R12, UR7, R15, 0x2, P5 ;  /* 0x000000070c3f7c11 */ /* 0x000fe4000a8f140f */
[----:B------:R-:W-:Y:S02]  /*2e90*/  CS2R R12, SRZ ;  /* 0x00000000000c7805 */ /* 0x000fe4000001ff00 */
[----:B------:R-:W-:-:S06]  /*2ea0*/  CS2R R14, SRZ ;  /* 0x00000000000e7805 */ /* 0x000fcc000001ff00 */
[----:B------:R-:W2:Y:S01]  /*2eb0*/  @!P0 LDG.E.EL.128 R12, desc[UR4][R58.64] ;  /* 0x000000043a0c8981 */ /* 0x000ea2000c2e1d00 */
[----:B------:R-:W-:-:S04]  /*2ec0*/  LEA R18, P5, R16, UR6, 0x2 ;  /* 0x0000000610127c11 */ /* 0x000fc8000f8a10ff */
[----:B------:R-:W-:Y:S02]  /*2ed0*/  LEA.HI.X R19, R16, UR7, R19, 0x2, P5 ;  /* 0x0000000710137c11 */ /* 0x000fe4000a8f1413 */
[----:B------:R-:W-:-:S04]  /*2ee0*/  LEA R16, P5, R17, UR6, 0x2 ;  /* 0x0000000611107c11 */ /* 0x000fc8000f8a10ff */
[----:B------:R-:W-:Y:S01]  /*2ef0*/  LEA.HI.X R17, R17, UR7, R24, 0x2, P5 ;  /* 0x0000000711117c11 */ /* 0x000fe2000a8f1418 */
[----:B------:R-:W-:-:S04]  /*2f00*/  IMAD.WIDE.U32 R64, R51, 0xc, R64 ;  /* 0x0000000c33407825 */ /* 0x000fc800078e0040 */
[----:B------:R-:W-:-:S04]  /*2f10*/  IMAD.WIDE.U32 R62, R51, 0xc, R62 ;  /* 0x0000000c333e7825 */ /* 0x000fc800078e003e */
[----:B------:R-:W-:-:S04]  /*2f20*/  IMAD.WIDE.U32 R18, R51, 0xc, R18 ;  /* 0x0000000c33127825 */ /* 0x000fc800078e0012 */
[----:B------:R-:W-:Y:S01]  /*2f30*/  IMAD.WIDE.U32 R16, R51, 0xc, R16 ;  /* 0x0000000c33107825 */ /* 0x000fe200078e0010 */
[----:B--2---:R-:W-:Y:S02]  /*2f40*/  SEL R51, R12, RZ, !P0 ;  /* 0x000000ff0c337207 */ /* 0x004fe40004000000 */
[----:B------:R-:W-:Y:S02]  /*2f50*/  SEL R12, R13, RZ, !P0 ;  /* 0x000000ff0d0c7207 */ /* 0x000fe40004000000 */
[----:B------:R-:W-:-:S05]  /*2f60*/  IADD3 R24, P5, R51, 0x3, RZ ;  /* 0x0000000333187810 */ /* 0x000fca0007fbe0ff */
[----:B------:R-:W-:Y:S01]  /*2f70*/  IMAD.X R27, RZ, RZ, R12, P5 ;  /* 0x000000ffff1b7224 */ /* 0x000fe200028e060c */
[----:B------:R-:W-:-:S04]  /*2f80*/  ISETP.GE.AND P5, PT, R12, RZ, PT ;  /* 0x000000ff0c00720c */ /* 0x000fc80003fa6270 */
[----:B------:R-:W-:Y:S02]  /*2f90*/  SEL R24, R24, R51, !P5 ;  /* 0x0000003318187207 */ /* 0x000fe40006800000 */
[----:B------:R-:W-:Y:S02]  /*2fa0*/  SEL R51, R14, RZ, !P0 ;  /* 0x000000ff0e337207 */ /* 0x000fe40004000000 */
[----:B------:R-:W-:Y:S02]  /*2fb0*/  SEL R27, R27, R12, !P5 ;  /* 0x0000000c1b1b7207 */ /* 0x000fe40006800000 */
[----:B------:R-:W-:Y:S02]  /*2fc0*/  SEL R14, R15, RZ, !P0 ;  /* 0x000000ff0f0e7207 */ /* 0x000fe40004000000 */
[----:B------:R-:W-:-:S05]  /*2fd0*/  IADD3 R12, P5, R51, 0x3, RZ ;  /* 0x00000003330c7810 */ /* 0x000fca0007fbe0ff */
[----:B------:R-:W-:Y:S01]  /*2fe0*/  IMAD.X R13, RZ, RZ, R14, P5 ;  /* 0x000000ffff0d7224 */ /* 0x000fe200028e060e */
[----:B------:R-:W-:-:S04]  /*2ff0*/  ISETP.GE.AND P5, PT, R14, RZ, PT ;  /* 0x000000ff0e00720c */ /* 0x000fc80003fa6270 */
[----:B------:R-:W-:Y:S02]  /*3000*/  SEL R51, R12, R51, !P5 ;  /* 0x000000330c337207 */ /* 0x000fe40006800000 */
[----:B------:R-:W-:Y:S02]  /*3010*/  SEL R66, R13, R14, !P5 ;  /* 0x0000000e0d427207 */ /* 0x000fe40006800000 */
[----:B------:R-:W-:Y:S02]  /*3020*/  CS2R R12, SRZ ;  /* 0x00000000000c7805 */ /* 0x000fe4000001ff00 */
[----:B------:R-:W-:-:S06]  /*3030*/  CS2R R14, SRZ ;  /* 0x00000000000e7805 */ /* 0x000fcc000001ff00 */
[----:B------:R-:W2:Y:S01]  /*3040*/  @!P0 LDG.E.EL.128 R12, desc[UR4][R30.64] ;  /* 0x000000041e0c8981 */ /* 0x000ea2000c2e1d00 */
[C---:B------:R-:W-:Y:S02]  /*3050*/  IMAD.IADD R65, R60.reuse, 0x1, R65 ;  /* 0x000000013c417824 */ /* 0x040fe400078e0241 */
[C---:B------:R-:W-:Y:S02]  /*3060*/  IMAD.IADD R63, R60.reuse, 0x1, R63 ;  /* 0x000000013c3f7824 */ /* 0x040fe400078e023f */
[C---:B------:R-:W-:Y:S02]  /*3070*/  IMAD.IADD R19, R60.reuse, 0x1, R19 ;  /* 0x000000013c137824 */ /* 0x040fe400078e0213 */
[----:B------:R-:W-:Y:S02]  /*3080*/  IMAD.IADD R17, R60, 0x1, R17 ;  /* 0x000000013c117824 */ /* 0x000fe400078e0211 */
[----:B------:R-:W-:-:S04]  /*3090*/  IMAD.WIDE R60, R57, 0x4, R64 ;  /* 0x00000004393c7825 */ /* 0x000fc800078e0240 */
[----:B------:R-:W-:-:S04]  /*30a0*/  IMAD.WIDE R58, R57, 0x4, R62 ;  /* 0x00000004393a7825 */ /* 0x000fc800078e023e */
[----:B------:R-:W-:-:S04]  /*30b0*/  IMAD.WIDE R18, R57, 0x4, R18 ;  /* 0x0000000439127825 */ /* 0x000fc800078e0212 */
[----:B------:R-:W-:Y:S01]  /*30c0*/  IMAD.WIDE R16, R57, 0x4, R16 ;  /* 0x0000000439107825 */ /* 0x000fe200078e0210 */
[----:B--2---:R-:W-:Y:S02]  /*30d0*/  SEL R12, R12, RZ, !P0 ;  /* 0x000000ff0c0c7207 */ /* 0x004fe40004000000 */
[----:B------:R-:W-:Y:S02]  /*30e0*/  SEL R57, R13, RZ, !P0 ;  /* 0x000000ff0d397207 */ /* 0x000fe40004000000 */
[----:B------:R-:W-:Y:S01]  /*30f0*/  IADD3 RZ, P5, R12, 0x3, RZ ;  /* 0x000000030cff7810 */ /* 0x000fe20007fbe0ff */
[----:B------:R-:W-:-:S04]  /*3100*/  VIADD R13, R12, 0x3 ;  /* 0x000000030c0d7836 */ /* 0x000fc80000000000 */
[----:B------:R-:W-:Y:S01]  /*3110*/  IMAD.X R68, RZ, RZ, R57, P5 ;  /* 0x000000ffff447224 */ /* 0x000fe200028e0639 */
[----:B------:R-:W-:-:S04]  /*3120*/  ISETP.GE.AND P5, PT, R57, RZ, PT ;  /* 0x000000ff3900720c */ /* 0x000fc80003fa6270 */
[----:B------:R-:W-:Y:S02]  /*3130*/  SEL R13, R13, R12, !P5 ;  /* 0x0000000c0d0d7207 */ /* 0x000fe40006800000 */
[----:B------:R-:W-:Y:S02]  /*3140*/  SEL R12, R14, RZ, !P0 ;  /* 0x000000ff0e0c7207 */ /* 0x000fe40004000000 */
[----:B------:R-:W-:Y:S02]  /*3150*/  SEL R68, R68, R57, !P5 ;  /* 0x0000003944447207 */ /* 0x000fe40006800000 */
[----:B------:R-:W-:Y:S02]  /*3160*/  SEL R57, R15, RZ, !P0 ;  /* 0x000000ff0f397207 */ /* 0x000fe40004000000 */
[----:B------:R-:W-:Y:S01]  /*3170*/  IADD3 RZ, P5, R12, 0x3, RZ ;  /* 0x000000030cff7810 */ /* 0x000fe20007fbe0ff */
[----:B------:R-:W-:-:S04]  /*3180*/  VIADD R15, R12, 0x3 ;  /* 0x000000030c0f7836 */ /* 0x000fc80000000000 */
        /* <DEDUP_REMOVED lines=8> */
[----:B------:R-:W-:-:S04]  /*3210*/  LEA R12, P5, R13, UR6, 0x2 ;  /* 0x000000060d0c7c11 */ /* 0x000fc8000f8a10ff */
[----:B------:R-:W-:Y:S02]  /*3220*/  LEA.HI.X R13, R13, UR7, R68, 0x2, P5 ;  /* 0x000000070d0d7c11 */ /* 0x000fe4000a8f1444 */
[----:B------:R-:W-:-:S04]  /*3230*/  LEA R14, P5, R15, UR6, 0x2 ;  /* 0x000000060f0e7c11 */ /* 0x000fc8000f8a10ff */
[----:B------:R-:W-:Y:S01]  /*3240*/  LEA.HI.X R15, R15, UR7, R30, 0x2, P5 ;  /* 0x000000070f0f7c11 */ /* 0x000fe2000a8f141e */
[C---:B------:R-:W-:Y:S01]  /*3250*/  IMAD.WIDE.U32 R64, R54.reuse, 0xc, R64 ;  /* 0x0000000c36407825 */ /* 0x040fe200078e0040 */
[----:B------:R-:W-:Y:S01]  /*3260*/  P2R R42, PR, RZ, 0x2 ;  /* 0x00000002ff2a7803 */ /* 0x000fe20000000000 */
[----:B------:R-:W-:Y:S02]  /*3270*/  ULDC.64 UR6, c[0x0][0x2d8] ;  /* 0x0000b60000067ab9 */ /* 0x000fe40000000a00 */
[----:B------:R-:W-:-:S04]  /*3280*/  IMAD.WIDE.U32 R62, R54, 0xc, R62 ;  /* 0x0000000c363e7825 */ /* 0x000fc800078e003e */
[----:B------:R-:W-:-:S04]  /*3290*/  IMAD.WIDE.U32 R12, R54, 0xc, R12 ;  /* 0x0000000c360c7825 */ /* 0x000fc800078e000c */
[----:B------:R-:W-:-:S04]  /*32a0*/  IMAD.WIDE.U32 R14, R54, 0xc, R14 ;  /* 0x0000000c360e7825 */ /* 0x000fc800078e000e */
[----:B------:R-:W-:-:S04]  /*32b0*/  IMAD R54, R40, 0x120, RZ ;  /* 0x0000012028367824 */ /* 0x000fc800078e02ff */
[----:B------:R-:W-:-:S04]  /*32c0*/  IMAD.WIDE R30, R54, 0x4, R60 ;  /* 0x00000004361e7825 */ /* 0x000fc800078e023c */
[----:B------:R-:W-:-:S06]  /*32d0*/  IMAD.MOV.U32 R60, RZ, RZ, RZ ;  /* 0x000000ffff3c7224 */ /* 0x000fcc00078e00ff */
[----:B------:R0:W2:Y:S02]  /*32e0*/  @!P6 LDG.E.EL R60, desc[UR4][R30.64] ;  /* 0x000000041e3ce981 */ /* 0x0000a4000c2e1900 */
[----:B0-----:R-:W0:Y:S01]  /*32f0*/  LDC.64 R30, c[0x0][0x2c8] ;  /* 0x0000b200ff1e7b82 */ /* 0x001e220000000a00 */
[----:B------:R-:W-:Y:S01]  /*3300*/  ISETP.GT.AND P5, PT, R0, 0xdf, PT ;  /* 0x000000df0000780c */ /* 0x000fe20003fa4270 */
[----:B------:R-:W-:Y:S02]  /*3310*/  IMAD.MOV.U32 R57, RZ, RZ, RZ ;  /* 0x000000ffff397224 */ /* 0x000fe400078e00ff */
[----:B------:R-:W-:Y:S02]  /*3320*/  IMAD.MOV.U32 R51, RZ, RZ, RZ ;  /* 0x000000ffff337224 */ /* 0x000fe400078e00ff */
[----:B------:R-:W-:-:S04]  /*3330*/  IMAD.WIDE R18, R54, 0x4, R18 ;  /* 0x0000000436127825 */ /* 0x000fc800078e0212 */
[----:B------:R-:W-:Y:S01]  /*3340*/  IMAD.WIDE R58, R54, 0x4, R58 ;  /* 0x00000004363a7825 */ /* 0x000fe200078e023a */
[----:B------:R1:W3:Y:S04]  /*3350*/  @!P6 LDG.E.EL R57, desc[UR4][R18.64] ;  /* 0x000000041239e981 */ /* 0x0002e8000c2e1900 */
[----:B------:R0:W2:Y:S01]  /*3360*/  @!P6 LDG.E.EL R51, desc[UR4][R58.64] ;  /* 0x000000043a33e981 */ /* 0x0000a2000c2e1900 */
[----:B-1----:R-:W-:Y:S01]  /*3370*/  CS2R R18, SRZ ;  /* 0x0000000000127805 */ /* 0x002fe2000001ff00 */
[----:B0-----:R-:W-:-:S05]  /*3380*/  IMAD.WIDE R58, R37, 0x8, R30 ;  /* 0x00000008253a7825 */ /* 0x001fca00078e021e */
[----:B------:R0:W2:Y:S01]  /*3390*/  @P5 LDG.E.EL.64 R18, desc[UR4][R58.64] ;  /* 0x000000043a125981 */ /* 0x0000a2000c2e1b00 */
[----:B------:R-:W-:-:S04]  /*33a0*/  IMAD.WIDE R16, R54, 0x4, R16 ;  /* 0x0000000436107825 */ /* 0x000fc800078e0210 */
[----:B------:R-:W-:Y:S01]  /*33b0*/  IMAD.IADD R65, R55, 0x1, R65 ;  /* 0x0000000137417824 */ /* 0x000fe200078e0241 */
[----:B0-----:R-:W-:-:S06]  /*33c0*/  CS2R R58, SRZ ;  /* 0x00000000003a7805 */ /* 0x001fcc000001ff00 */
[----:B------:R0:W3:Y:S01]  /*33d0*/  @!P6 LDG.E.EL R58, desc[UR4][R16.64] ;  /* 0x00000004103ae981 */ /* 0x0000e2000c2e1900 */
[----:B------:R-:W-:Y:S01]  /*33e0*/  P2R R44, PR, RZ, 0x8 ;  /* 0x00000008ff2c7803 */ /* 0x000fe20000000000 */
[----:B------:R-:W-:Y:S02]  /*33f0*/  IMAD.IADD R63, R55, 0x1, R63 ;  /* 0x00000001373f7824 */ /* 0x000fe400078e023f */
[----:B0-----:R-:W-:-:S04]  /*3400*/  IMAD.WIDE R16, R56, 0x4, R64 ;  /* 0x0000000438107825 */ /* 0x001fc800078e0240 */
[C---:B------:R-:W-:Y:S02]  /*3410*/  IMAD.IADD R13, R55.reuse, 0x1, R13 ;  /* 0x00000001370d7824 */ /* 0x040fe400078e020d */
[----:B------:R-:W-:Y:S02]  /*3420*/  IMAD.IADD R15, R55, 0x1, R15 ;  /* 0x00000001370f7824 */ /* 0x000fe400078e020f */
[----:B------:R-:W0:Y:S01]  /*3430*/  LDC.64 R54, c[0x0][0x2b0] ;  /* 0x0000ac00ff367b82 */ /* 0x000e220000000a00 */
[----:B------:R-:W-:-:S04]  /*3440*/  IMAD.WIDE R12, R56, 0x4, R12 ;  /* 0x00000004380c7825 */ /* 0x000fc800078e020c */
[----:B------:R-:W-:Y:S02]  /*3450*/  IMAD.MOV.U32 R64, RZ, RZ, RZ ;  /* 0x000000ffff407224 */ /* 0x000fe400078e00ff */
[----:B0-----:R-:W-:Y:S01]  /*3460*/  IMAD.WIDE R54, R38, 0x4, R54 ;  /* 0x0000000426367825 */ /* 0x001fe200078e0236 */
[----:B--2---:R-:W-:-:S03]  /*3470*/  SEL R24, R18, RZ, P5 ;  /* 0x000000ff12187207 */ /* 0x004fc60002800000 */
[----:B------:R-:W-:Y:S01]  /*3480*/  IMAD R18, R3, 0x120, RZ ;  /* 0x0000012003127824 */ /* 0x000fe200078e02ff */
[----:B------:R-:W-:Y:S02]  /*3490*/  SEL R61, R19, RZ, P5 ;  /* 0x000000ff133d7207 */ /* 0x000fe40002800000 */
[----:B------:R-:W-:Y:S01]  /*34a0*/  IADD3 R27, P3, R24, 0x6, RZ ;  /* 0x00000006181b7810 */ /* 0x000fe20007f7e0ff */
[----:B------:R-:W-:Y:S01]  /*34b0*/  IMAD.WIDE R16, R18, 0x4, R16 ;  /* 0x0000000412107825 */ /* 0x000fe200078e0210 */
[----:B------:R-:W-:-:S04]  /*34c0*/  ISETP.GE.AND P1, PT, R61, RZ, PT ;  /* 0x000000ff3d00720c */ /* 0x000fc80003f26270 */
[----:B------:R-:W-:Y:S01]  /*34d0*/  SEL R27, R27, R24, !P1 ;  /* 0x000000181b1b7207 */ /* 0x000fe20004800000 */
[----:B------:R-:W-:Y:S01]  /*34e0*/  IMAD.X R24, RZ, RZ, R61, P3 ;  /* 0x000000ffff187224 */ /* 0x000fe200018e063d */
[----:B------:R0:W2:Y:S04]  /*34f0*/  @!P0 LDG.E.EL R59, desc[UR4][R16.64] ;  /* 0x00000004103b8981 */ /* 0x0000a8000c2e1900 */
[----:B------:R-:W-:Y:S01]  /*3500*/  SEL R24, R24, R61, !P1 ;  /* 0x0000003d18187207 */ /* 0x000fe20004800000 */
[----:B------:R-:W-:Y:S02]  /*3510*/  IMAD.MOV.U32 R61, RZ, RZ, RZ ;  /* 0x000000ffff3d7224 */ /* 0x000fe400078e00ff */
[----:B0-----:R-:W-:-:S04]  /*3520*/  IMAD.WIDE R16, R56, 0x4, R62 ;  /* 0x0000000438107825 */ /* 0x001fc800078e023e */
[----:B------:R-:W-:-:S05]  /*3530*/  IMAD.WIDE R16, R18, 0x4, R16 ;  /* 0x0000000412107825 */ /* 0x000fca00078e0210 */
[----:B------:R0:W2:Y:S01]  /*3540*/  @!P0 LDG.E.EL R61, desc[UR4][R16.64] ;  /* 0x00000004103d8981 */ /* 0x0000a2000c2e1900 */
[----:B------:R-:W-:Y:S02]  /*3550*/  IMAD.MOV.U32 R63, RZ, RZ, RZ ;  /* 0x000000ffff3f7224 */ /* 0x000fe400078e00ff */
[----:B0-----:R-:W-:-:S04]  /*3560*/  IMAD.WIDE R16, R56, 0x4, R14 ;  /* 0x0000000438107825 */ /* 0x001fc800078e020e */
[----:B------:R-:W-:-:S04]  /*3570*/  IMAD.WIDE R14, R18, 0x4, R12 ;  /* 0x00000004120e7825 */ /* 0x000fc800078e020c */
[----:B------:R-:W-:Y:S01]  /*3580*/  IMAD.WIDE R12, R18, 0x4, R16 ;  /* 0x00000004120c7825 */ /* 0x000fe200078e0210 */
[----:B------:R0:W2:Y:S04]  /*3590*/  @!P0 LDG.E.EL R63, desc[UR4][R14.64] ;  /* 0x000000040e3f8981 */ /* 0x0000a8000c2e1900 */
[----:B------:R1:W2:Y:S01]  /*35a0*/  @!P0 LDG.E.EL R64, desc[UR4][R12.64] ;  /* 0x000000040c408981 */ /* 0x0002a2000c2e1900 */
[----:B0-----:R-:W-:Y:S02]  /*35b0*/  CS2R R14, SRZ ;  /* 0x00000000000e7805 */ /* 0x001fe4000001ff00 */
[----:B-1----:R-:W-:-:S06]  /*35c0*/  CS2R R12, SRZ ;  /* 0x00000000000c7805 */ /* 0x002fcc000001ff00 */
[----:B------:R-:W2:Y:S01]  /*35d0*/  @!P6 LDG.E.EL.128 R12, desc[UR4][R54.64] ;  /* 0x00000004360ce981 */ /* 0x000ea2000c2e1d00 */
[----:B------:R-:W-:Y:S02]  /*35e0*/  SEL R52, R52, RZ, !P6 ;  /* 0x000000ff34347207 */ /* 0x000fe40007000000 */
[----:B------:R-:W-:-:S05]  /*35f0*/  SEL R17, R60, RZ, !P6 ;  /* 0x000000ff3c117207 */ /* 0x000fca0007000000 */
[----:B------:R-:W-:Y:S01]  /*3600*/  FADD R17, -R52, R17 ;  /* 0x0000001134117221 */ /* 0x000fe20000000100 */
[----:B------:R-:W-:Y:S02]  /*3610*/  CS2R R18, SRZ ;  /* 0x0000000000127805 */ /* 0x000fe4000001ff00 */
[----:B------:R-:W-:Y:S02]  /*3620*/  SEL R25, R25, RZ, !P6 ;  /* 0x000000ff19197207 */ /* 0x000fe40007000000 */
[----:B--2---:R-:W-:-:S05]  /*3630*/  SEL R56, R12, RZ, !P6 ;  /* 0x000000ff0c387207 */ /* 0x004fca0007000000 */
[----:B------:R-:W-:Y:S01]  /*3640*/  FFMA R56, R17, R56, R52 ;  /* 0x0000003811387223 */ /* 0x000fe20000000034 */
[----:B------:R-:W-:-:S06]  /*3650*/  CS2R R16, SRZ ;  /* 0x0000000000107805 */ /* 0x000fcc000001ff00 */
[----:B------:R0:W2:Y:S01]  /*3660*/  @!P0 LDG.E.EL.128 R16, desc[UR4][R54.64] ;  /* 0x0000000436108981 */ /* 0x0000a2000c2e1d00 */
[----:B------:R-:W-:Y:S02]  /*3670*/  SEL R12, R51, RZ, !P6 ;  /* 0x000000ff330c7207 */ /* 0x000fe40007000000 */
[----:B------:R-:W-:-:S03]  /*3680*/  SEL R13, R13, RZ, !P6 ;  /* 0x000000ff0d0d7207 */ /* 0x000fc60007000000 */
[----:B------:R-:W-:Y:S01]  /*3690*/  FADD R12, -R25, R12 ;  /* 0x0000000c190c7221 */ /* 0x000fe20000000100 */
[----:B----4-:R-:W-:Y:S02]  /*36a0*/  SEL R23, R23, RZ, !P6 ;  /* 0x000000ff17177207 */ /* 0x010fe40007000000 */
[----:B------:R-:W-:Y:S01]  /*36b0*/  SEL R22, R22, RZ, !P6 ;  /* 0x000000ff16167207 */ /* 0x000fe20007000000 */
[----:B0-----:R-:W-:Y:S01]  /*36c0*/  FFMA R55, R12, R13, R25 ;  /* 0x0000000d0c377223 */ /* 0x001fe20000000019 */
[----:B---3--:R-:W-:Y:S02]  /*36d0*/  SEL R12, R57, RZ, !P6 ;  /* 0x000000ff390c7207 */ /* 0x008fe40007000000 */
[----:B------:R-:W-:Y:S02]  /*36e0*/  SEL R13, R58, RZ, !P6 ;  /* 0x000000ff3a0d7207 */ /* 0x000fe40007000000 */
[----:B------:R-:W-:Y:S01]  /*36f0*/  SEL R14, R14, RZ, !P6 ;  /* 0x000000ff0e0e7207 */ /* 0x000fe20007000000 */
[----:B------:R-:W-:Y:S01]  /*3700*/  FADD R12, -R23, R12 ;  /* 0x0000000c170c7221 */ /* 0x000fe20000000100 */
[----:B------:R-:W-:Y:S01]  /*3710*/  SEL R15, R15, RZ, !P6 ;  /* 0x000000ff0f0f7207 */ /* 0x000fe20007000000 */
[----:B------:R-:W-:Y:S01]  /*3720*/  FADD R13, -R22, R13 ;  /* 0x0000000d160d7221 */ /* 0x000fe20000000100 */
[----:B-----5:R-:W-:Y:S01]  /*3730*/  SEL R29, R29, RZ, !P0 ;  /* 0x000000ff1d1d7207 */ /* 0x020fe20004000000 */
[----:B------:R-:W-:Y:S01]  /*3740*/  FFMA R62, R12, R14, R23 ;  /* 0x0000000e0c3e7223 */ /* 0x000fe20000000017 */
[----:B------:R-:W-:Y:S01]  /*3750*/  SEL R28, R28, RZ, !P0 ;  /* 0x000000ff1c1c7207 */ /* 0x000fe20004000000 */
[----:B------:R-:W-:Y:S01]  /*3760*/  FFMA R54, R13, R15, R22 ;  /* 0x0000000f0d367223 */ /* 0x000fe20000000016 */
[----:B------:R-:W-:Y:S01]  /*3770*/  SEL R14, R59, RZ, !P0 ;  /* 0x000000ff3b0e7207 */ /* 0x000fe20004000000 */
[----:B------:R-:W0:Y:S01]  /*3780*/  LDC.64 R12, c[0x0][0x2b8] ;  /* 0x0000ae00ff0c7b82 */ /* 0x000e220000000a00 */
[----:B------:R-:W-:-:S02]  /*3790*/  SEL R61, R61, RZ, !P0 ;  /* 0x000000ff3d3d7207 */ /* 0x000fc40004000000 */
[----:B------:R-:W-:Y:S02]  /*37a0*/  SEL R15, R26, RZ, !P0 ;  /* 0x000000ff1a0f7207 */ /* 0x000fe40004000000 */
[----:B------:R-:W-:Y:S01]  /*37b0*/  SEL R22, R63, RZ, !P0 ;  /* 0x000000ff3f167207 */ /* 0x000fe20004000000 */
[----:B------:R-:W-:Y:S01]  /*37c0*/  FADD R14, -R29, R14 ;  /* 0x0000000e1d0e7221 */ /* 0x000fe20000000100 */
[----:B------:R-:W-:-:S03]  /*37d0*/  FADD R23, -R28, R61 ;  /* 0x0000003d1c177221 */ /* 0x000fc60000000100 */
[----:B------:R-:W-:Y:S01]  /*37e0*/  FADD R58, -R15, R22 ;  /* 0x000000160f3a7221 */ /* 0x000fe20000000100 */
[----:B------:R-:W-:Y:S02]  /*37f0*/  SEL R53, R53, RZ, !P0 ;  /* 0x000000ff35357207 */ /* 0x000fe40004000000 */
[----:B------:R-:W-:Y:S01]  /*3800*/  SEL R64, R64, RZ, !P0 ;  /* 0x000000ff40407207 */ /* 0x000fe20004000000 */
[----:B------:R-:W-:Y:S02]  /*3810*/  IMAD.MOV.U32 R25, RZ, RZ, RZ ;  /* 0x000000ffff197224 */ /* 0x000fe400078e00ff */
[----:B------:R-:W-:Y:S02]  /*3820*/  IMAD.MOV.U32 R26, RZ, RZ, RZ ;  /* 0x000000ffff1a7224 */ /* 0x000fe400078e00ff */
[----:B------:R-:W-:Y:S01]  /*3830*/  FADD R52, -R53, R64 ;  /* 0x0000004035347221 */ /* 0x000fe20000000100 */
[----:B0-----:R-:W-:Y:S01]  /*3840*/  IMAD.WIDE R64, R5, 0x4, R12 ;  /* 0x0000000405407825 */ /* 0x001fe200078e020c */
[----:B--2---:R-:W-:-:S02]  /*3850*/  SEL R16, R16, RZ, !P0 ;  /* 0x000000ff10107207 */ /* 0x004fc40004000000 */
[----:B------:R-:W-:-:S03]  /*3860*/  SEL R17, R17, RZ, !P0 ;  /* 0x000000ff11117207 */ /* 0x000fc60004000000 */
[----:B------:R-:W-:Y:S02]  /*3870*/  FFMA R22, R14, R16, R29 ;  /* 0x000000100e167223 */ /* 0x000fe4000000001d */
[----:B------:R-:W-:Y:S02]  /*3880*/  FFMA R23, R23, R17, R28 ;  /* 0x0000001117177223 */ /* 0x000fe4000000001c */
[----:B------:R-:W0:Y:S01]  /*3890*/  LDC.64 R16, c[0x0][0x288] ;  /* 0x0000a200ff107b82 */ /* 0x000e220000000a00 */
[----:B------:R-:W-:Y:S02]  /*38a0*/  SEL R18, R18, RZ, !P0 ;  /* 0x000000ff12127207 */ /* 0x000fe40004000000 */
[----:B------:R-:W-:Y:S02]  /*38b0*/  SEL R19, R19, RZ, !P0 ;  /* 0x000000ff13137207 */ /* 0x000fe40004000000 */
[----:B------:R-:W-:Y:S01]  /*38c0*/  CS2R R28, SRZ ;  /* 0x00000000001c7805 */ /* 0x000fe2000001ff00 */
[----:B------:R-:W-:Y:S01]  /*38d0*/  FFMA R58, R58, R18, R15 ;  /* 0x000000123a3a7223 */ /* 0x000fe2000000000f */
[----:B------:R-:W-:-:S04]  /*38e0*/  IMAD.WIDE R14, R37, 0x4, R12 ;  /* 0x00000004250e7825 */ /* 0x000fc800078e020c */
[----:B------:R-:W-:Y:S01]  /*38f0*/  FFMA R52, R52, R19, R53 ;  /* 0x0000001334347223 */ /* 0x000fe20000000035 */
[----:B------:R-:W-:Y:S01]  /*3900*/  VIADD R12, R0, 0xffffff40 ;  /* 0xffffff40000c7836 */ /* 0x000fe20000000000 */
[----:B------:R-:W2:Y:S03]  /*3910*/  @!P6 LDG.E.EL R25, desc[UR4][R14.64] ;  /* 0x000000040e19e981 */ /* 0x000ea6000c2e1900 */
[----:B------:R-:W-:Y:S01]  /*3920*/  IMAD R19, R12, 0x100, R39 ;  /* 0x000001000c137824 */ /* 0x000fe200078e0227 */
[----:B------:R-:W3:Y:S01]  /*3930*/  @!P6 LDG.E.EL R26, desc[UR4][R14.64] ;  /* 0x000000040e1ae981 */ /* 0x000ee2000c2e1900 */
[----:B------:R-:W-:-:S03]  /*3940*/  CS2R R12, SRZ ;  /* 0x00000000000c7805 */ /* 0x000fc6000001ff00 */
[----:B------:R-:W4:Y:S04]  /*3950*/  @!P6 LDG.E.EL R29, desc[UR4][R14.64] ;  /* 0x000000040e1de981 */ /* 0x000f28000c2e1900 */
[----:B------:R1:W5:Y:S01]  /*3960*/  @!P6 LDG.E.EL R28, desc[UR4][R14.64] ;  /* 0x000000040e1ce981 */ /* 0x000362000c2e1900 */
[----:B0-----:R-:W-:Y:S01]  /*3970*/  IMAD.WIDE R18, R19, 0x4, R16 ;  /* 0x0000000413127825 */ /* 0x001fe200078e0210 */
[----:B-1----:R-:W-:-:S06]  /*3980*/  CS2R R14, SRZ ;  /* 0x00000000000e7805 */ /* 0x002fcc000001ff00 */
[----:B------:R-:W4:Y:S01]  /*3990*/  @!P6 LDG.E.128 R12, desc[UR4][R18.64] ;  /* 0x00000004120ce981 */ /* 0x000f22000c1e1d00 */
[----:B------:R-:W-:-:S06]  /*39a0*/  IMAD.MOV.U32 R60, RZ, RZ, RZ ;  /* 0x000000ffff3c7224 */ /* 0x000fcc00078e00ff */
[----:B------:R-:W5:Y:S01]  /*39b0*/  @!P0 LDG.E.EL R60, desc[UR4][R64.64] ;  /* 0x00000004403c8981 */ /* 0x000f62000c2e1900 */
[----:B--2---:R-:W-:Y:S02]  /*39c0*/  SEL R25, R25, RZ, !P6 ;  /* 0x000000ff19197207 */ /* 0x004fe40007000000 */
[----:B---3--:R-:W-:Y:S02]  /*39d0*/  SEL R26, R26, RZ, !P6 ;  /* 0x000000ff1a1a7207 */ /* 0x008fe40007000000 */
[----:B----4-:R-:W-:-:S05]  /*39e0*/  SEL R57, R12, RZ, !P6 ;  /* 0x000000ff0c397207 */ /* 0x010fca0007000000 */
[----:B------:R-:W-:-:S04]  /*39f0*/  FADD R56, -R57, R56 ;  /* 0x0000003839387221 */ /* 0x000fc80000000100 */
[----:B------:R-:W-:Y:S02]  /*3a00*/  FFMA R25, R56, R25, R57 ;  /* 0x0000001938197223 */ /* 0x000fe40000000039 */
[----:B------:R-:W0:Y:S01]  /*3a10*/  LDC.64 R56, c[0x0][0x2d0] ;  /* 0x0000b400ff387b82 */ /* 0x000e220000000a00 */
[----:B------:R-:W-:Y:S01]  /*3a20*/  SEL R12, R13, RZ, !P6 ;  /* 0x000000ff0d0c7207 */ /* 0x000fe20007000000 */
[----:B------:R-:W-:-:S04]  /*3a30*/  VIADD R13, R4, 0xffffff40 ;  /* 0xffffff40040d7836 */ /* 0x000fc80000000000 */
[----:B------:R-:W-:Y:S01]  /*3a40*/  FADD R55, -R12, R55 ;  /* 0x000000370c377221 */ /* 0x000fe20000000100 */
[----:B------:R-:W-:Y:S01]  /*3a50*/  IMAD R13, R13, 0x100, R6 ;  /* 0x000001000d0d7824 */ /* 0x000fe200078e0206 */
[----:B------:R-:W-:Y:S02]  /*3a60*/  SEL R19, R14, RZ, !P6 ;  /* 0x000000ff0e137207 */ /* 0x000fe40007000000 */
[----:B------:R-:W-:Y:S01]  /*3a70*/  FFMA R26, R55, R26, R12 ;  /* 0x0000001a371a7223 */ /* 0x000fe2000000000c */
[----:B------:R-:W-:Y:S01]  /*3a80*/  SEL R55, R15, RZ, !P6 ;  /* 0x000000ff0f377207 */ /* 0x000fe20007000000 */
[----:B------:R-:W-:Y:S01]  /*3a90*/  IMAD.WIDE R16, R13, 0x4, R16 ;  /* 0x000000040d107825 */ /* 0x000fe200078e0210 */
[----:B------:R-:W-:Y:S02]  /*3aa0*/  CS2R R12, SRZ ;  /* 0x00000000000c7805 */ /* 0x000fe4000001ff00 */
[----:B------:R-:W-:Y:S02]  /*3ab0*/  CS2R R14, SRZ ;  /* 0x00000000000e7805 */ /* 0x000fe4000001ff00 */
[----:B------:R-:W-:Y:S01]  /*3ac0*/  SEL R29, R29, RZ, !P6 ;  /* 0x000000ff1d1d7207 */ /* 0x000fe20007000000 */
[----:B------:R-:W-:Y:S01]  /*3ad0*/  FADD R62, -R19, R62 ;  /* 0x0000003e133e7221 */ /* 0x000fe20000000100 */
[----:B-----5:R-:W-:Y:S01]  /*3ae0*/  SEL R28, R28, RZ, !P6 ;  /* 0x000000ff1c1c7207 */ /* 0x020fe20007000000 */
[----:B------:R-:W-:-:S02]  /*3af0*/  FADD R54, -R55, R54 ;  /* 0x0000003637367221 */ /* 0x000fc40000000100 */
[----:B------:R-:W-:Y:S01]  /*3b00*/  FFMA R29, R62, R29, R19 ;  /* 0x0000001d3e1d7223 */ /* 0x000fe20000000013 */
[----:B------:R1:W2:Y:S01]  /*3b10*/  @!P0 LDG.E.128 R12, desc[UR4][R16.64] ;  /* 0x00000004100c8981 */ /* 0x0002a2000c1e1d00 */
[----:B------:R-:W-:Y:S01]  /*3b20*/  FFMA R28, R54, R28, R55 ;  /* 0x0000001c361c7223 */ /* 0x000fe20000000037 */
[----:B------:R-:W-:Y:S01]  /*3b30*/  CS2R R18, SRZ ;  /* 0x0000000000127805 */ /* 0x000fe2000001ff00 */
[----:B0-----:R-:W-:Y:S01]  /*3b40*/  IMAD.WIDE R54, R38, 0x8, R56 ;  /* 0x0000000826367825 */ /* 0x001fe200078e0238 */
[----:B-1----:R-:W-:-:S06]  /*3b50*/  CS2R R16, SRZ ;  /* 0x0000000000107805 */ /* 0x002fcc000001ff00 */
[----:B------:R-:W3:Y:S01]  /*3b60*/  @P5 LDG.E.EL.128 R16, desc[UR4][R54.64] ;  /* 0x0000000436105981 */ /* 0x000ee2000c2e1d00 */
[----:B------:R-:W-:Y:S02]  /*3b70*/  IMAD.MOV.U32 R59, RZ, RZ, RZ ;  /* 0x000000ffff3b7224 */ /* 0x000fe400078e00ff */
[----:B------:R-:W-:Y:S02]  /*3b80*/  IMAD.MOV.U32 R51, RZ, RZ, RZ ;  /* 0x000000ffff337224 */ /* 0x000fe400078e00ff */
[----:B------:R-:W-:Y:S02]  /*3b90*/  IMAD.MOV.U32 R53, RZ, RZ, RZ ;  /* 0x000000ffff357224 */ /* 0x000fe400078e00ff */
[----:B------:R-:W4:Y:S04]  /*3ba0*/  @!P0 LDG.E.EL R59, desc[UR4][R64.64] ;  /* 0x00000004403b8981 */ /* 0x000f28000c2e1900 */
[----:B------:R-:W5:Y:S04]  /*3bb0*/  @!P0 LDG.E.EL R51, desc[UR4][R64.64] ;  /* 0x0000000440338981 */ /* 0x000f68000c2e1900 */
[----:B------:R0:W2:Y:S01]  /*3bc0*/  @!P0 LDG.E.EL R53, desc[UR4][R64.64] ;  /* 0x0000000440358981 */ /* 0x0000a2000c2e1900 */
[----:B------:R-:W-:Y:S01]  /*3bd0*/  SEL R60, R60, RZ, !P0 ;  /* 0x000000ff3c3c7207 */ /* 0x000fe20004000000 */
[----:B------:R-:W-:Y:S01]  /*3be0*/  IMAD.WIDE R56, R43, 0x8, R56 ;  /* 0x000000082b387825 */ /* 0x000fe200078e0238 */
[----:B---3--:R-:W-:-:S02]  /*3bf0*/  SEL R62, R16, RZ, P5 ;  /* 0x000000ff103e7207 */ /* 0x008fc40002800000 */
[----:B------:R-:W-:Y:S02]  /*3c00*/  SEL R63, R17, RZ, P5 ;  /* 0x000000ff113f7207 */ /* 0x000fe40002800000 */
[----:B------:R-:W-:Y:S02]  /*3c10*/  IADD3 R61, P3, R62, 0x6, RZ ;  /* 0x000000063e3d7810 */ /* 0x000fe40007f7e0ff */
[----:B------:R-:W-:-:S04]  /*3c20*/  ISETP.GE.AND P1, PT, R63, RZ, PT ;  /* 0x000000ff3f00720c */ /* 0x000fc80003f26270 */
[----:B------:R-:W-:Y:S01]  /*3c30*/  SEL R61, R61, R62, !P1 ;  /* 0x0000003e3d3d7207 */ /* 0x000fe20004800000 */
[----:B------:R-:W-:Y:S01]  /*3c40*/  IMAD.X R62, RZ, RZ, R63, P3 ;  /* 0x000000ffff3e7224 */ /* 0x000fe200018e063f */
[----:B------:R-:W-:Y:S02]  /*3c50*/  SEL R17, R18, RZ, P5 ;  /* 0x000000ff12117207 */ /* 0x000fe40002800000 */
[----:B------:R-:W-:Y:S02]  /*3c60*/  SEL R18, R19, RZ, P5 ;  /* 0x000000ff13127207 */ /* 0x000fe40002800000 */
[----:B------:R-:W-:Y:S02]  /*3c70*/  SEL R16, R62, R63, !P1 ;  /* 0x0000003f3e107207 */ /* 0x000fe40004800000 */
[----:B0-----:R-:W-:-:S04]  /*3c80*/  LEA R64, P1, R61, UR6, 0x2 ;  /* 0x000000063d407c11 */ /* 0x001fc8000f8210ff */
[----:B------:R-:W-:Y:S02]  /*3c90*/  LEA.HI.X R65, R61, UR7, R16, 0x2, P1 ;  /* 0x000000073d417c11 */ /* 0x000fe400088f1410 */
[----:B------:R-:W-:Y:S02]  /*3ca0*/  ISETP.GE.AND P1, PT, R18, RZ, PT ;  /* 0x000000ff1200720c */ /* 0x000fe40003f26270 */
[----:B------:R-:W-:-:S04]  /*3cb0*/  IADD3 R16, P3, R17, 0x6, RZ ;  /* 0x0000000611107810 */ /* 0x000fc80007f7e0ff */
[----:B------:R-:W-:Y:S01]  /*3cc0*/  SEL R16, R16, R17, !P1 ;  /* 0x0000001110107207 */ /* 0x000fe20004800000 */
[----:B------:R-:W-:-:S05]  /*3cd0*/  IMAD.X R17, RZ, RZ, R18, P3 ;  /* 0x000000ffff117224 */ /* 0x000fca00018e0612 */
[----:B------:R-:W-:Y:S02]  /*3ce0*/  SEL R17, R17, R18, !P1 ;  /* 0x0000001211117207 */ /* 0x000fe40004800000 */
[----:B------:R-:W-:-:S04]  /*3cf0*/  LEA R62, P1, R16, UR6, 0x2 ;  /* 0x00000006103e7c11 */ /* 0x000fc8000f8210ff */
[----:B------:R-:W-:Y:S02]  /*3d00*/  LEA.HI.X R63, R16, UR7, R17, 0x2, P1 ;  /* 0x00000007103f7c11 */ /* 0x000fe400088f1411 */
[----:B--2---:R-:W-:-:S05]  /*3d10*/  SEL R17, R12, RZ, !P0 ;  /* 0x000000ff0c117207 */ /* 0x004fca0004000000 */
[----:B------:R-:W-:Y:S01]  /*3d20*/  FADD R22, -R17, R22 ;  /* 0x0000001611167221 */ /* 0x000fe20000000100 */
[----:B------:R-:W-:-:S03]  /*3d30*/  CS2R R18, SRZ ;  /* 0x0000000000127805 */ /* 0x000fc6000001ff00 */
[----:B------:R-:W-:Y:S01]  /*3d40*/  FFMA R22, R22, R60, R17 ;  /* 0x0000003c16167223 */ /* 0x000fe20000000011 */
[----:B------:R-:W-:-:S06]  /*3d50*/  CS2R R16, SRZ ;  /* 0x0000000000107805 */ /* 0x000fcc000001ff00 */
[----:B------:R-:W2:Y:S01]  /*3d60*/  @P5 LDG.E.EL.128 R16, desc[UR4][R56.64] ;  /* 0x0000000438105981 */ /* 0x000ea2000c2e1d00 */
[----:B------:R-:W-:Y:S02]  /*3d70*/  SEL R12, R13, RZ, !P0 ;  /* 0x000000ff0d0c7207 */ /* 0x000fe40004000000 */
[----:B----4-:R-:W-:-:S03]  /*3d80*/  SEL R59, R59, RZ, !P0 ;  /* 0x000000ff3b3b7207 */ /* 0x010fc60004000000 */
[----:B------:R-:W-:-:S04]  /*3d90*/  FADD R23, -R12, R23 ;  /* 0x000000170c177221 */ /* 0x000fc80000000100 */
[----:B------:R-:W-:Y:S01]  /*3da0*/  FFMA R23, R23, R59, R12 ;  /* 0x0000003b17177223 */ /* 0x000fe2000000000c */
[----:B------:R-:W-:Y:S01]  /*3db0*/  SEL R15, R15, RZ, !P0 ;  /* 0x000000ff0f0f7207 */ /* 0x000fe20004000000 */
[----:B------:R-:W-:Y:S01]  /*3dc0*/  IMAD R60, R24, 0x18, RZ ;  /* 0x00000018183c7824 */ /* 0x000fe200078e02ff */
[----:B------:R-:W-:Y:S01]  /*3dd0*/  SEL R53, R53, RZ, !P0 ;  /* 0x000000ff35357207 */ /* 0x000fe20004000000 */
[----:B------:R-:W-:Y:S01]  /*3de0*/  IMAD.WIDE.U32 R64, R27, 0x18, R64 ;  /* 0x000000181b407825 */ /* 0x000fe200078e0040 */
[----:B-----5:R-:W-:-:S03]  /*3df0*/  SEL R51, R51, RZ, !P0 ;  /* 0x000000ff33337207 */ /* 0x020fc60004000000 */
[----:B------:R-:W-:Y:S01]  /*3e00*/  FADD R52, -R15, R52 ;  /* 0x000000340f347221 */ /* 0x000fe20000000100 */
[----:B------:R-:W-:-:S03]  /*3e10*/  LOP3.LUT R24, R41, 0xffff0000, RZ, 0xc0, !PT ;  /* 0xffff000029187812 */ /* 0x000fc600078ec0ff */
[----:B------:R-:W-:Y:S01]  /*3e20*/  FFMA R52, R52, R53, R15 ;  /* 0x0000003534347223 */ /* 0x000fe2000000000f */
[----:B------:R-:W-:Y:S02]  /*3e30*/  IMAD.IADD R15, R65, 0x1, R60 ;  /* 0x00000001410f7824 */ /* 0x000fe400078e023c */
[----:B------:R-:W-:-:S04]  /*3e40*/  IMAD.WIDE.U32 R62, R27, 0x18, R62 ;  /* 0x000000181b3e7825 */ /* 0x000fc800078e003e */
[----:B------:R-:W-:Y:S02]  /*3e50*/  IMAD.IADD R41, R60, 0x1, R63 ;  /* 0x000000013c297824 */ /* 0x000fe400078e023f */
[----:B------:R-:W-:Y:S02]  /*3e60*/  IMAD.MOV.U32 R59, RZ, RZ, RZ ;  /* 0x000000ffff3b7224 */ /* 0x000fe400078e00ff */
[----:B------:R-:W-:Y:S01]  /*3e70*/  IMAD.MOV.U32 R53, RZ, RZ, RZ ;  /* 0x000000ffff357224 */ /* 0x000fe200078e00ff */
[----:B--2---:R-:W-:Y:S02]  /*3e80*/  SEL R12, R16, RZ, P5 ;  /* 0x000000ff100c7207 */ /* 0x004fe40002800000 */
[----:B------:R-:W-:Y:S02]  /*3e90*/  SEL R17, R17, RZ, P5 ;  /* 0x000000ff11117207 */ /* 0x000fe40002800000 */
[----:B------:R-:W-:Y:S02]  /*3ea0*/  IADD3 R13, P3, R12, 0x6, RZ ;  /* 0x000000060c0d7810 */ /* 0x000fe40007f7e0ff */
[----:B------:R-:W-:-:S03]  /*3eb0*/  ISETP.GE.AND P1, PT, R17, RZ, PT ;  /* 0x000000ff1100720c */ /* 0x000fc60003f26270 */
[----:B------:R-:W-:Y:S01]  /*3ec0*/  IMAD.X R16, RZ, RZ, R17, P3 ;  /* 0x000000ffff107224 */ /* 0x000fe200018e0611 */
[----:B------:R-:W-:-:S04]  /*3ed0*/  SEL R13, R13, R12, !P1 ;  /* 0x0000000c0d0d7207 */ /* 0x000fc80004800000 */
[----:B------:R-:W-:Y:S02]  /*3ee0*/  SEL R16, R16, R17, !P1 ;  /* 0x0000001110107207 */ /* 0x000fe40004800000 */
[----:B------:R-:W-:Y:S02]  /*3ef0*/  LEA R12, P1, R13, UR6, 0x2 ;  /* 0x000000060d0c7c11 */ /* 0x000fe4000f8210ff */
[----:B------:R-:W-:Y:S02]  /*3f00*/  SEL R17, R18, RZ, P5 ;  /* 0x000000ff12117207 */ /* 0x000fe40002800000 */
[----:B------:R-:W-:Y:S02]  /*3f10*/  SEL R18, R19, RZ, P5 ;  /* 0x000000ff13127207 */ /* 0x000fe40002800000 */
[----:B------:R-:W-:Y:S02]  /*3f20*/  LEA.HI.X R13, R13, UR7, R16, 0x2, P1 ;  /* 0x000000070d0d7c11 */ /* 0x000fe400088f1410 */
[----:B------:R-:W-:-:S02]  /*3f30*/  ISETP.GE.AND P1, PT, R18, RZ, PT ;  /* 0x000000ff1200720c */ /* 0x000fc40003f26270 */
[----:B------:R-:W-:-:S04]  /*3f40*/  IADD3 R16, P3, R17, 0x6, RZ ;  /* 0x0000000611107810 */ /* 0x000fc80007f7e0ff */
[----:B------:R-:W-:Y:S01]  /*3f50*/  SEL R16, R16, R17, !P1 ;  /* 0x0000001110107207 */ /* 0x000fe20004800000 */
[----:B------:R-:W-:-:S05]  /*3f60*/  IMAD.X R17, RZ, RZ, R18, P3 ;  /* 0x000000ffff117224 */ /* 0x000fca00018e0612 */
[----:B------:R-:W-:Y:S02]  /*3f70*/  SEL R17, R17, R18, !P1 ;  /* 0x0000001211117207 */ /* 0x000fe40004800000 */
[----:B------:R-:W-:-:S04]  /*3f80*/  LEA R18, P1, R16, UR6, 0x2 ;  /* 0x0000000610127c11 */ /* 0x000fc8000f8210ff */
[----:B------:R-:W-:Y:S02]  /*3f90*/  LEA.HI.X R19, R16, UR7, R17, 0x2, P1 ;  /* 0x0000000710137c11 */ /* 0x000fe400088f1411 */
[----:B------:R-:W-:Y:S01]  /*3fa0*/  SEL R17, R14, RZ, !P0 ;  /* 0x000000ff0e117207 */ /* 0x000fe20004000000 */
[----:B------:R-:W-:-:S04]  /*3fb0*/  IMAD.MOV.U32 R16, RZ, RZ, 0x24 ;  /* 0x00000024ff107424 */ /* 0x000fc800078e00ff */
[----:B------:R-:W-:Y:S01]  /*3fc0*/  FADD R58, -R17, R58 ;  /* 0x0000003a113a7221 */ /* 0x000fe20000000100 */
[----:B------:R-:W-:Y:S02]  /*3fd0*/  IMAD.MOV.U32 R14, RZ, RZ, R64 ;  /* 0x000000ffff0e7224 */ /* 0x000fe400078e0040 */
[----:B------:R-:W-:Y:S02]  /*3fe0*/  IMAD R61, R0, R16, -0x1f80 ;  /* 0xffffe080003d7424 */ /* 0x000fe400078e0210 */
[----:B------:R-:W-:Y:S01]  /*3ff0*/  FFMA R51, R58, R51, R17 ;  /* 0x000000333a337223 */ /* 0x000fe20000000011 */
[----:B------:R-:W-:Y:S02]  /*4000*/  IMAD.IADD R17, R35, 0x1, -R24 ;  /* 0x0000000123117824 */ /* 0x000fe400078e0a18 */
[----:B------:R-:W-:-:S04]  /*4010*/  IMAD.WIDE R14, R61, 0x4, R14 ;  /* 0x000000043d0e7825 */ /* 0x000fc800078e020e */
[C---:B------:R-:W-:Y:S02]  /*4020*/  IMAD R24, R40.reuse, 0x8000, R17 ;  /* 0x0000800028187824 */ /* 0x040fe400078e0211 */
[----:B------:R-:W-:Y:S02]  /*4030*/  IMAD R58, R40, 0x480, RZ ;  /* 0x00000480283a7824 */ /* 0x000fe400078e02ff */
[----:B------:R-:W-:Y:S02]  /*4040*/  IMAD.MOV.U32 R40, RZ, RZ, R62 ;  /* 0x000000ffff287224 */ /* 0x000fe400078e003e */
[----:B------:R-:W-:-:S04]  /*4050*/  IMAD.WIDE R14, R58, 0x4, R14 ;  /* 0x000000043a0e7825 */ /* 0x000fc800078e020e */
[----:B------:R-:W-:Y:S01]  /*4060*/  IMAD.WIDE R40, R61, 0x4, R40 ;  /* 0x000000043d287825 */ /* 0x000fe200078e0228 */
[----:B------:R0:W2:Y:S03]  /*4070*/  @P5 LDG.E.EL R59, desc[UR4][R14.64] ;  /* 0x000000040e3b5981 */ /* 0x0000a6000c2e1900 */
[----:B------:R-:W-:-:S04]  /*4080*/  IMAD.WIDE.U32 R12, R27, 0x18, R12 ;  /* 0x000000181b0c7825 */ /* 0x000fc800078e000c */
[----:B------:R-:W-:Y:S02]  /*4090*/  IMAD.IADD R13, R60, 0x1, R13 ;  /* 0x000000013c0d7824 */ /* 0x000fe400078e020d */
[----:B0-----:R-:W-:Y:S02]  /*40a0*/  IMAD.WIDE R14, R58, 0x4, R40 ;  /* 0x000000043a0e7825 */ /* 0x001fe400078e0228 */
[----:B------:R-:W0:Y:S02]  /*40b0*/  LDC.64 R40, c[0x0][0x2e0] ;  /* 0x0000b800ff287b82 */ /* 0x000e240000000a00 */
[----:B------:R-:W-:Y:S01]  /*40c0*/  IMAD.WIDE.U32 R18, R27, 0x18, R18 ;  /* 0x000000181b127825 */ /* 0x000fe200078e0012 */
[----:B------:R1:W3:Y:S03]  /*40d0*/  @P5 LDG.E.EL R53, desc[UR4][R14.64] ;  /* 0x000000040e355981 */ /* 0x0002e6000c2e1900 */
[----:B------:R-:W-:-:S04]  /*40e0*/  IMAD.WIDE R12, R61, 0x4, R12 ;  /* 0x000000043d0c7825 */ /* 0x000fc800078e020c */
[----:B------:R-:W-:Y:S02]  /*40f0*/  IMAD.MOV.U32 R17, RZ, RZ, RZ ;  /* 0x000000ffff117224 */ /* 0x000fe400078e00ff */
[----:B-1----:R-:W-:Y:S02]  /*4100*/  IMAD.IADD R15, R60, 0x1, R19 ;  /* 0x000000013c0f7824 */ /* 0x002fe400078e0213 */
[----:B------:R-:W-:Y:S02]  /*4110*/  IMAD.MOV.U32 R14, RZ, RZ, R18 ;  /* 0x000000ffff0e7224 */ /* 0x000fe400078e0012 */
[----:B------:R-:W-:-:S04]  /*4120*/  IMAD.WIDE R12, R58, 0x4, R12 ;  /* 0x000000043a0c7825 */ /* 0x000fc800078e020c */
[----:B------:R-:W-:Y:S01]  /*4130*/  IMAD.WIDE R14, R61, 0x4, R14 ;  /* 0x000000043d0e7825 */ /* 0x000fe200078e020e */
[----:B------:R1:W4:Y:S03]  /*4140*/  @P5 LDG.E.EL R17, desc[UR4][R12.64] ;  /* 0x000000040c115981 */ /* 0x000326000c2e1900 */
[----:B-1----:R-:W-:-:S04]  /*4150*/  IMAD.WIDE R12, R58, 0x4, R14 ;  /* 0x000000043a0c7825 */ /* 0x002fc800078e020e */
[----:B------:R-:W-:Y:S02]  /*4160*/  IMAD.MOV.U32 R58, RZ, RZ, RZ ;  /* 0x000000ffff3a7224 */ /* 0x000fe400078e00ff */
[----:B------:R-:W-:Y:S02]  /*4170*/  VIADD R14, R0, 0xffffff20 ;  /* 0xffffff20000e7836 */ /* 0x000fe40000000000 */
[----:B0-----:R-:W-:Y:S02]  /*4180*/  IMAD.WIDE R18, R43, 0x8, R40 ;  /* 0x000000082b127825 */ /* 0x001fe400078e0228 */
[----:B------:R0:W5:Y:S02]  /*4190*/  @P5 LDG.E.EL R58, desc[UR4][R12.64] ;  /* 0x000000040c3a5981 */ /* 0x000164000c2e1900 */
[----:B------:R-:W-:Y:S01]  /*41a0*/  IMAD R39, R14, 0x100, R39 ;  /* 0x000001000e277824 */ /* 0x000fe200078e0227 */
[----:B------:R-:W-:Y:S01]  /*41b0*/  CS2R R14, SRZ ;  /* 0x00000000000e7805 */ /* 0x000fe2000001ff00 */
[----:B------:R-:W-:Y:S01]  /*41c0*/  IMAD.WIDE R40, R38, 0x8, R40 ;  /* 0x0000000826287825 */ /* 0x000fe200078e0228 */
[----:B0-----:R-:W-:-:S06]  /*41d0*/  CS2R R12, SRZ ;  /* 0x00000000000c7805 */ /* 0x001fcc000001ff00 */
[----:B------:R-:W2:Y:S02]  /*41e0*/  @P5 LDG.E.EL.128 R12, desc[UR4][R40.64] ;  /* 0x00000004280c5981 */ /* 0x000ea4000c2e1d00 */
[----:B--2---:R-:W-:Y:S02]  /*41f0*/  SEL R62, R12, RZ, P5 ;  /* 0x000000ff0c3e7207 */ /* 0x004fe40002800000 */
[----:B------:R-:W-:Y:S02]  /*4200*/  SEL R43, R13, RZ, P5 ;  /* 0x000000ff0d2b7207 */ /* 0x000fe40002800000 */
[----:B------:R-:W-:Y:S02]  /*4210*/  IADD3 R13, P3, R62, 0x6, RZ ;  /* 0x000000063e0d7810 */ /* 0x000fe40007f7e0ff */
[----:B------:R-:W-:-:S04]  /*4220*/  ISETP.GE.AND P1, PT, R43, RZ, PT ;  /* 0x000000ff2b00720c */ /* 0x000fc80003f26270 */
[----:B------:R-:W-:Y:S01]  /*4230*/  SEL R13, R13, R62, !P1 ;  /* 0x0000003e0d0d7207 */ /* 0x000fe20004800000 */
[----:B------:R-:W-:-:S05]  /*4240*/  IMAD.X R62, RZ, RZ, R43, P3 ;  /* 0x000000ffff3e7224 */ /* 0x000fca00018e062b */
[----:B------:R-:W-:Y:S02]  /*4250*/  SEL R62, R62, R43, !P1 ;  /* 0x0000002b3e3e7207 */ /* 0x000fe40004800000 */
[----:B------:R-:W-:-:S04]  /*4260*/  LEA R12, P1, R13, UR6, 0x2 ;  /* 0x000000060d0c7c11 */ /* 0x000fc8000f8210ff */
[----:B------:R-:W-:Y:S02]  /*4270*/  LEA.HI.X R13, R13, UR7, R62, 0x2, P1 ;  /* 0x000000070d0d7c11 */ /* 0x000fe400088f143e */
[----:B------:R-:W-:Y:S01]  /*4280*/  SHF.R.S32.HI R62, RZ, 0x1f, R35 ;  /* 0x0000001fff3e7819 */ /* 0x000fe20000011423 */
[----:B------:R-:W-:-:S03]  /*4290*/  IMAD.WIDE.U32 R12, R27, 0x18, R12 ;  /* 0x000000181b0c7825 */ /* 0x000fc600078e000c */
[----:B------:R-:W-:Y:S02]  /*42a0*/  LEA.HI R62, R62, R35, RZ, 0x10 ;  /* 0x000000233e3e7211 */ /* 0x000fe400078f80ff */
[----:B------:R-:W-:Y:S01]  /*42b0*/  SEL R63, R14, RZ, P5 ;  /* 0x000000ff0e3f7207 */ /* 0x000fe20002800000 */
[----:B------:R-:W-:Y:S01]  /*42c0*/  IMAD.IADD R13, R60, 0x1, R13 ;  /* 0x000000013c0d7824 */ /* 0x000fe200078e020d */
[----:B------:R-:W-:Y:S02]  /*42d0*/  SHF.R.S32.HI R43, RZ, 0x10, R62 ;  /* 0x00000010ff2b7819 */ /* 0x000fe4000001143e */
[----:B------:R-:W-:Y:S01]  /*42e0*/  SEL R64, R15, RZ, P5 ;  /* 0x000000ff0f407207 */ /* 0x000fe20002800000 */
[----:B------:R-:W-:Y:S01]  /*42f0*/  IMAD.WIDE R12, R61, 0x4, R12 ;  /* 0x000000043d0c7825 */ /* 0x000fe200078e020c */
[----:B------:R-:W-:-:S03]  /*4300*/  IADD3 R14, P3, R63, 0x6, RZ ;  /* 0x000000063f0e7810 */ /* 0x000fc60007f7e0ff */
[----:B------:R-:W-:Y:S01]  /*4310*/  IMAD R43, R43, 0x480, RZ ;  /* 0x000004802b2b7824 */ /* 0x000fe200078e02ff */
[----:B------:R-:W-:Y:S01]  /*4320*/  ISETP.GE.AND P1, PT, R64, RZ, PT ;  /* 0x000000ff4000720c */ /* 0x000fe20003f26270 */
[----:B------:R-:W-:Y:S02]  /*4330*/  IMAD.MOV.U32 R62, RZ, RZ, RZ ;  /* 0x000000ffff3e7224 */ /* 0x000fe400078e00ff */
[----:B------:R-:W-:Y:S01]  /*4340*/  IMAD.WIDE R12, R43, 0x4, R12 ;  /* 0x000000042b0c7825 */ /* 0x000fe200078e020c */
[----:B------:R-:W-:-:S03]  /*4350*/  SEL R14, R14, R63, !P1 ;  /* 0x0000003f0e0e7207 */ /* 0x000fc60004800000 */
[----:B------:R-:W-:Y:S01]  /*4360*/  IMAD.X R15, RZ, RZ, R64, P3 ;  /* 0x000000ffff0f7224 */ /* 0x000fe200018e0640 */
[----:B------:R0:W2:Y:S04]  /*4370*/  @P5 LDG.E.EL R62, desc[UR4][R12.64] ;  /* 0x000000040c3e5981 */ /* 0x0000a8000c2e1900 */
[----:B------:R-:W-:Y:S02]  /*4380*/  SEL R15, R15, R64, !P1 ;  /* 0x000000400f0f7207 */ /* 0x000fe40004800000 */
[----:B0-----:R-:W-:-:S04]  /*4390*/  LEA R12, P1, R14, UR6, 0x2 ;  /* 0x000000060e0c7c11 */ /* 0x001fc8000f8210ff */
[----:B------:R-:W-:-:S03]  /*43a0*/  LEA.HI.X R13, R14, UR7, R15, 0x2, P1 ;  /* 0x000000070e0d7c11 */ /* 0x000fc600088f140f */
[----:B------:R-:W-:-:S04]  /*43b0*/  IMAD.WIDE.U32 R12, R27, 0x18, R12 ;  /* 0x000000181b0c7825 */ /* 0x000fc800078e000c */
[----:B------:R-:W-:Y:S02]  /*43c0*/  IMAD.IADD R13, R60, 0x1, R13 ;  /* 0x000000013c0d7824 */ /* 0x000fe400078e020d */
[----:B------:R-:W-:-:S04]  /*43d0*/  IMAD.WIDE R12, R61, 0x4, R12 ;  /* 0x000000043d0c7825 */ /* 0x000fc800078e020c */
[----:B------:R-:W-:Y:S02]  /*43e0*/  IMAD.MOV.U32 R63, RZ, RZ, RZ ;  /* 0x000000ffff3f7224 */ /* 0x000fe400078e00ff */
[----:B------:R-:W-:Y:S01]  /*43f0*/  IMAD.WIDE R12, R43, 0x4, R12 ;  /* 0x000000042b0c7825 */ /* 0x000fe200078e020c */
[----:B------:R-:W-:-:S04]  /*4400*/  CS2R R14, SRZ ;  /* 0x00000000000e7805 */ /* 0x000fc8000001ff00 */
[----:B------:R0:W2:Y:S02]  /*4410*/  @P5 LDG.E.EL R63, desc[UR4][R12.64] ;  /* 0x000000040c3f5981 */ /* 0x0000a4000c2e1900 */
[----:B0-----:R-:W-:-:S06]  /*4420*/  CS2R R12, SRZ ;  /* 0x00000000000c7805 */ /* 0x001fcc000001ff00 */
[----:B------:R-:W2:Y:S02]  /*4430*/  @P5 LDG.E.EL.128 R12, desc[UR4][R18.64] ;  /* 0x00000004120c5981 */ /* 0x000ea4000c2e1d00 */
[----:B--2---:R-:W-:Y:S02]  /*4440*/  SEL R65, R12, RZ, P5 ;  /* 0x000000ff0c417207 */ /* 0x004fe40002800000 */
        /* <DEDUP_REMOVED lines=8> */
[----:B------:R-:W-:Y:S02]  /*44d0*/  ISETP.GE.AND P1, PT, R15, RZ, PT ;  /* 0x000000ff0f00720c */ /* 0x000fe40003f26270 */
[----:B------:R-:W-:-:S04]  /*44e0*/  IADD3 R13, P3, R12, 0x6, RZ ;  /* 0x000000060c0d7810 */ /* 0x000fc80007f7e0ff */
[----:B------:R-:W-:Y:S01]  /*44f0*/  SEL R13, R13, R12, !P1 ;  /* 0x0000000c0d0d7207 */ /* 0x000fe20004800000 */
[----:B------:R-:W-:Y:S01]  /*4500*/  IMAD.X R12, RZ, RZ, R15, P3 ;  /* 0x000000ffff0c7224 */ /* 0x000fe200018e060f */
[----:B------:R-:W-:-:S04]  /*4510*/  ISETP.NE.AND P3, PT, R44, RZ, PT ;  /* 0x000000ff2c00720c */ /* 0x000fc80003f65270 */
[----:B------:R-:W-:Y:S02]  /*4520*/  SEL R44, R12, R15, !P1 ;  /* 0x0000000f0c2c7207 */ /* 0x000fe40004800000 */
[----:B------:R-:W-:-:S04]  /*4530*/  LEA R14, P1, R64, UR6, 0x2 ;  /* 0x00000006400e7c11 */ /* 0x000fc8000f8210ff */
[----:B------:R-:W-:Y:S02]  /*4540*/  LEA.HI.X R15, R64, UR7, R65, 0x2, P1 ;  /* 0x00000007400f7c11 */ /* 0x000fe400088f1441 */
[----:B------:R-:W-:-:S04]  /*4550*/  LEA R12, P1, R13, UR6, 0x2 ;  /* 0x000000060d0c7c11 */ /* 0x000fc8000f8210ff */
[----:B------:R-:W-:Y:S01]  /*4560*/  LEA.HI.X R13, R13, UR7, R44, 0x2, P1 ;  /* 0x000000070d0d7c11 */ /* 0x000fe200088f142c */
[----:B------:R-:W-:-:S04]  /*4570*/  IMAD.WIDE.U32 R14, R27, 0x18, R14 ;  /* 0x000000181b0e7825 */ /* 0x000fc800078e000e */
[----:B------:R-:W-:-:S04]  /*4580*/  IMAD.WIDE.U32 R12, R27, 0x18, R12 ;  /* 0x000000181b0c7825 */ /* 0x000fc800078e000c */
[C---:B------:R-:W-:Y:S02]  /*4590*/  IMAD.IADD R15, R60.reuse, 0x1, R15 ;  /* 0x000000013c0f7824 */ /* 0x040fe400078e020f */
[----:B------:R-:W-:Y:S02]  /*45a0*/  IMAD.IADD R13, R60, 0x1, R13 ;  /* 0x000000013c0d7824 */ /* 0x000fe400078e020d */
[----:B------:R-:W-:-:S04]  /*45b0*/  IMAD.WIDE R14, R61, 0x4, R14 ;  /* 0x000000043d0e7825 */ /* 0x000fc800078e020e */
[----:B------:R-:W-:Y:S01]  /*45c0*/  IMAD.WIDE R12, R61, 0x4, R12 ;  /* 0x000000043d0c7825 */ /* 0x000fe200078e020c */
[----:B------:R-:W-:-:S03]  /*45d0*/  ISETP.NE.AND P1, PT, R42, RZ, PT ;  /* 0x000000ff2a00720c */ /* 0x000fc60003f25270 */
[----:B------:R-:W-:-:S04]  /*45e0*/  IMAD.WIDE R14, R43, 0x4, R14 ;  /* 0x000000042b0e7825 */ /* 0x000fc800078e020e */
[----:B------:R-:W-:Y:S02]  /*45f0*/  IMAD.WIDE R12, R43, 0x4, R12 ;  /* 0x000000042b0c7825 */ /* 0x000fe400078e020c */
[----:B------:R-:W0:Y:S01]  /*4600*/  LDC.64 R42, c[0x0][0x2e8] ;  /* 0x0000ba00ff2a7b82 */ /* 0x000e220000000a00 */
[----:B------:R-:W-:Y:S01]  /*4610*/  CS2R R64, SRZ ;  /* 0x0000000000407805 */ /* 0x000fe2000001ff00 */
[----:B------:R-:W-:-:S05]  /*4620*/  IMAD.MOV.U32 R60, RZ, RZ, RZ ;  /* 0x000000ffff3c7224 */ /* 0x000fca00078e00ff */
[----:B------:R1:W2:Y:S04]  /*4630*/  @P5 LDG.E.EL R64, desc[UR4][R12.64] ;  /* 0x000000040c405981 */ /* 0x0002a8000c2e1900 */
[----:B------:R3:W2:Y:S01]  /*4640*/  @P5 LDG.E.EL R60, desc[UR4][R14.64] ;  /* 0x000000040e3c5981 */ /* 0x0006a2000c2e1900 */
[----:B-1----:R-:W-:Y:S02]  /*4650*/  CS2R R12, SRZ ;  /* 0x00000000000c7805 */ /* 0x002fe4000001ff00 */
[----:B---3--:R-:W-:Y:S01]  /*4660*/  CS2R R14, SRZ ;  /* 0x00000000000e7805 */ /* 0x008fe2000001ff00 */
[----:B0-----:R-:W-:-:S05]  /*4670*/  IMAD.WIDE R42, R38, 0x4, R42 ;  /* 0x00000004262a7825 */ /* 0x001fca00078e022a */
[----:B------:R-:W3:Y:S01]  /*4680*/  @P5 LDG.E.EL.128 R12, desc[UR4][R42.64] ;  /* 0x000000042a0c5981 */ /* 0x000ee2000c2e1d00 */
[----:B------:R-:W-:Y:S02]  /*4690*/  SEL R53, R53, RZ, P5 ;  /* 0x000000ff35357207 */ /* 0x000fe40002800000 */
[----:B------:R-:W-:Y:S02]  /*46a0*/  SEL R59, R59, RZ, P5 ;  /* 0x000000ff3b3b7207 */ /* 0x000fe40002800000 */
[----:B------:R-:W-:Y:S02]  /*46b0*/  SEL R62, R62, RZ, P5 ;  /* 0x000000ff3e3e7207 */ /* 0x000fe40002800000 */
[----:B-----5:R-:W-:-:S03]  /*46c0*/  SEL R58, R58, RZ, P5 ;  /* 0x000000ff3a3a7207 */ /* 0x020fc60002800000 */
[----:B------:R-:W-:Y:S01]  /*46d0*/  FADD R62, -R59, R62 ;  /* 0x0000003e3b3e7221 */ /* 0x000fe20000000100 */
[----:B----4-:R-:W-:Y:S01]  /*46e0*/  SEL R17, R17, RZ, P5 ;  /* 0x000000ff11117207 */ /* 0x010fe20002800000 */
[----:B------:R-:W-:Y:S01]  /*46f0*/  IMAD.MOV.U32 R66, RZ, RZ, RZ ;  /* 0x000000ffff427224 */ /* 0x000fe200078e00ff */
[----:B---3--:R-:W-:Y:S02]  /*4700*/  SEL R27, R12, RZ, P5 ;  /* 0x000000ff0c1b7207 */ /* 0x008fe40002800000 */
[----:B------:R-:W-:Y:S02]  /*4710*/  SEL R12, R63, RZ, P5 ;  /* 0x000000ff3f0c7207 */ /* 0x000fe40002800000 */
[----:B------:R-:W-:-:S03]  /*4720*/  SEL R13, R13, RZ, P5 ;  /* 0x000000ff0d0d7207 */ /* 0x000fc60002800000 */
[----:B------:R-:W-:-:S04]  /*4730*/  FADD R12, -R53, R12 ;  /* 0x0000000c350c7221 */ /* 0x000fc80000000100 */
[----:B------:R-:W-:Y:S01]  /*4740*/  FFMA R44, R12, R13, R53 ;  /* 0x0000000d0c2c7223 */ /* 0x000fe20000000035 */
[----:B--2---:R-:W-:Y:S02]  /*4750*/  SEL R13, R64, RZ, P5 ;  /* 0x000000ff400d7207 */ /* 0x004fe40002800000 */
[----:B------:R-:W-:-:S03]  /*4760*/  SEL R15, R15, RZ, P5 ;  /* 0x000000ff0f0f7207 */ /* 0x000fc60002800000 */
[----:B------:R-:W-:Y:S01]  /*4770*/  FADD R13, -R58, R13 ;  /* 0x0000000d3a0d7221 */ /* 0x000fe20000000100 */
[----:B------:R-:W-:Y:S01]  /*4780*/  FFMA R27, R62, R27, R59 ;  /* 0x0000001b3e1b7223 */ /* 0x000fe2000000003b */
[----:B------:R-:W-:Y:S02]  /*4790*/  SEL R12, R60, RZ, P5 ;  /* 0x000000ff3c0c7207 */ /* 0x000fe40002800000 */
[----:B------:R-:W-:Y:S01]  /*47a0*/  FFMA R53, R13, R15, R58 ;  /* 0x0000000f0d357223 */ /* 0x000fe2000000003a */
[----:B------:R-:W0:Y:S08]  /*47b0*/  LDC.64 R60, c[0x0][0x2f0] ;  /* 0x0000bc00ff3c7b82 */ /* 0x000e300000000a00 */
[----:B------:R-:W1:Y:S01]  /*47c0*/  LDC.64 R58, c[0x0][0x2c0] ;  /* 0x0000b000ff3a7b82 */ /* 0x000e620000000a00 */
[----:B------:R-:W-:Y:S01]  /*47d0*/  SEL R14, R14, RZ, P5 ;  /* 0x000000ff0e0e7207 */ /* 0x000fe20002800000 */
[----:B------:R-:W-:-:S04]  /*47e0*/  FADD R12, -R17, R12 ;  /* 0x0000000c110c7221 */ /* 0x000fc80000000100 */
[----:B------:R-:W-:Y:S01]  /*47f0*/  FFMA R17, R12, R14, R17 ;  /* 0x0000000e0c117223 */ /* 0x000fe20000000011 */
[----:B------:R-:W-:Y:S02]  /*4800*/  CS2R R12, SRZ ;  /* 0x00000000000c7805 */ /* 0x000fe4000001ff00 */
[----:B------:R-:W-:Y:S01]  /*4810*/  CS2R R14, SRZ ;  /* 0x00000000000e7805 */ /* 0x000fe2000001ff00 */
[----:B------:R-:W-:Y:S02]  /*4820*/  IMAD.MOV.U32 R64, RZ, RZ, RZ ;  /* 0x000000ffff407224 */ /* 0x000fe400078e00ff */
[----:B0-----:R-:W-:-:S04]  /*4830*/  IMAD.WIDE R62, R37, 0x4, R60 ;  /* 0x00000004253e7825 */ /* 0x001fc800078e023c */
[----:B------:R-:W-:Y:S01]  /*4840*/  IMAD.MOV.U32 R37, RZ, RZ, RZ ;  /* 0x000000ffff257224 */ /* 0x000fe200078e00ff */
[----:B------:R-:W2:Y:S01]  /*4850*/  @P5 LDG.E.EL R66, desc[UR4][R62.64] ;  /* 0x000000043e425981 */ /* 0x000ea2000c2e1900 */
[----:B-1----:R-:W-:-:S03]  /*4860*/  IMAD.WIDE R38, R39, 0x4, R58 ;  /* 0x0000000427267825 */ /* 0x002fc600078e023a */
[----:B------:R-:W3:Y:S04]  /*4870*/  @P5 LDG.E.EL R65, desc[UR4][R62.64] ;  /* 0x000000043e415981 */ /* 0x000ee8000c2e1900 */
[----:B------:R-:W4:Y:S04]  /*4880*/  @P5 LDG.E.128 R12, desc[UR4][R38.64] ;  /* 0x00000004260c5981 */ /* 0x000f28000c1e1d00 */
[----:B------:R-:W5:Y:S04]  /*4890*/  @P5 LDG.E.EL R64, desc[UR4][R62.64] ;  /* 0x000000043e405981 */ /* 0x000f68000c2e1900 */
[----:B------:R-:W5:Y:S01]  /*48a0*/  @P5 LDG.E.EL R37, desc[UR4][R62.64] ;  /* 0x000000043e255981 */ /* 0x000f62000c2e1900 */
[----:B------:R-:W-:Y:S01]  /*48b0*/  IMAD.WIDE R30, R5, 0x8, R30 ;  /* 0x00000008051e7825 */ /* 0x000fe200078e021e */
[----:B--2---:R-:W-:-:S02]  /*48c0*/  SEL R66, R66, RZ, P5 ;  /* 0x000000ff42427207 */ /* 0x004fc40002800000 */
[----:B---3--:R-:W-:Y:S02]  /*48d0*/  SEL R65, R65, RZ, P5 ;  /* 0x000000ff41417207 */ /* 0x008fe40002800000 */
[----:B----4-:R-:W-:Y:S02]  /*48e0*/  SEL R12, R12, RZ, P5 ;  /* 0x000000ff0c0c7207 */ /* 0x010fe40002800000 */
[----:B------:R-:W-:Y:S02]  /*48f0*/  SEL R13, R13, RZ, P5 ;  /* 0x000000ff0d0d7207 */ /* 0x000fe40002800000 */
[----:B------:R-:W-:Y:S02]  /*4900*/  SEL R14, R14, RZ, P5 ;  /* 0x000000ff0e0e7207 */ /* 0x000fe40002800000 */
[----:B------:R-:W-:Y:S01]  /*4910*/  SEL R38, R15, RZ, P5 ;  /* 0x000000ff0f267207 */ /* 0x000fe20002800000 */
[----:B------:R-:W-:Y:S01]  /*4920*/  FADD R27, -R12, R27 ;  /* 0x0000001b0c1b7221 */ /* 0x000fe20000000100 */
[----:B-----5:R-:W-:Y:S01]  /*4930*/  SEL R64, R64, RZ, P5 ;  /* 0x000000ff40407207 */ /* 0x020fe20002800000 */
[----:B------:R-:W-:Y:S01]  /*4940*/  FADD R44, -R13, R44 ;  /* 0x0000002c0d2c7221 */ /* 0x000fe20000000100 */
[----:B------:R-:W-:Y:S01]  /*4950*/  SEL R37, R37, RZ, P5 ;  /* 0x000000ff25257207 */ /* 0x000fe20002800000 */
[----:B------:R-:W-:Y:S01]  /*4960*/  FADD R17, -R14, R17 ;  /* 0x000000110e117221 */ /* 0x000fe20000000100 */
[----:B------:R-:W-:Y:S01]  /*4970*/  FADD R15, -R38, R53 ;  /* 0x00000035260f7221 */ /* 0x000fe20000000100 */
[----:B------:R-:W-:Y:S01]  /*4980*/  FFMA R12, R27, R66, R12 ;  /* 0x000000421b0c7223 */ /* 0x000fe2000000000c */
[----:B------:R-:W-:Y:S01]  /*4990*/  FFMA R13, R44, R65, R13 ;  /* 0x000000412c0d7223 */ /* 0x000fe2000000000d */
[----:B------:R-:W-:Y:S01]  /*49a0*/  FFMA R14, R17, R64, R14 ;  /* 0x00000040110e7223 */ /* 0x000fe2000000000e */
[----:B------:R-:W-:-:S02]  /*49b0*/  FFMA R15, R15, R37, R38 ;  /* 0x000000250f0f7223 */ /* 0x000fc40000000026 */
[----:B------:R-:W-:Y:S02]  /*49c0*/  @P6 FSEL R25, R12, RZ, P5 ;  /* 0x000000ff0c196208 */ /* 0x000fe40002800000 */
[----:B------:R-:W-:Y:S02]  /*49d0*/  @P6 FSEL R26, R13, RZ, P5 ;  /* 0x000000ff0d1a6208 */ /* 0x000fe40002800000 */
[----:B------:R-:W-:Y:S02]  /*49e0*/  @P6 FSEL R29, R14, RZ, P5 ;  /* 0x000000ff0e1d6208 */ /* 0x000fe40002800000 */
[----:B------:R-:W-:Y:S02]  /*49f0*/  @P6 FSEL R28, R15, RZ, P5 ;  /* 0x000000ff0f1c6208 */ /* 0x000fe40002800000 */
[----:B------:R-:W-:Y:S02]  /*4a00*/  ISETP.GT.AND P6, PT, R4, 0xdf, PT ;  /* 0x000000df0400780c */ /* 0x000fe40003fc4270 */
[----:B------:R-:W-:-:S11]  /*4a10*/  CS2R R12, SRZ ;  /* 0x00000000000c7805 */ /* 0x000fd6000001ff00 */
[----:B------:R-:W2:Y:S02]  /*4a20*/  @P6 LDG.E.EL.64 R12, desc[UR4][R30.64] ;  /* 0x000000041e0c6981 */ /* 0x000ea4000c2e1b00 */
[----:B--2---:R-:W-:Y:S02]  /*4a30*/  SEL R14, R12, RZ, P6 ;  /* 0x000000ff0c0e7207 */ /* 0x004fe40003000000 */
[----:B------:R-:W-:Y:S02]  /*4a40*/  SEL R13, R13, RZ, P6 ;  /* 0x000000ff0d0d7207 */ /* 0x000fe40003000000 */
[----:B------:R-:W-:-:S05]  /*4a50*/  IADD3 R17, P5, R14, 0x6, RZ ;  /* 0x000000060e117810 */ /* 0x000fca0007fbe0ff */
[----:B------:R-:W-:Y:S01]  /*4a60*/  IMAD.X R12, RZ, RZ, R13, P5 ;  /* 0x000000ffff0c7224 */ /* 0x000fe200028e060d */
[----:B------:R-:W-:-:S04]  /*4a70*/  ISETP.GE.AND P5, PT, R13, RZ, PT ;  /* 0x000000ff0d00720c */ /* 0x000fc80003fa6270 */
[----:B------:R-:W-:Y:S02]  /*4a80*/  SEL R17, R17, R14, !P5 ;  /* 0x0000000e11117207 */ /* 0x000fe40006800000 */
[----:B------:R-:W-:Y:S02]  /*4a90*/  CS2R R14, SRZ ;  /* 0x00000000000e7805 */ /* 0x000fe4000001ff00 */
[----:B------:R-:W-:Y:S02]  /*4aa0*/  SEL R37, R12, R13, !P5 ;  /* 0x0000000d0c257207 */ /* 0x000fe40006800000 */
[----:B------:R-:W-:-:S06]  /*4ab0*/  CS2R R12, SRZ ;  /* 0x00000000000c7805 */ /* 0x000fcc000001ff00 */
[----:B------:R-:W2:Y:S01]  /*4ac0*/  @P6 LDG.E.EL.128 R12, desc[UR4][R54.64] ;  /* 0x00000004360c6981 */ /* 0x000ea2000c2e1d00 */
[----:B------:R-:W-:Y:S02]  /*4ad0*/  @P1 FSEL R7, R47, R25, !P4 ;  /* 0x000000192f071208 */ /* 0x000fe40006000000 */
[----:B------:R-:W-:Y:S02]  /*4ae0*/  @P1 FSEL R8, R48, R26, !P4 ;  /* 0x0000001a30081208 */ /* 0x000fe40006000000 */
[----:B------:R-:W-:Y:S02]  /*4af0*/  @P1 FSEL R9, R49, R29, !P4 ;  /* 0x0000001d31091208 */ /* 0x000fe40006000000 */
[----:B------:R-:W-:Y:S01]  /*4b00*/  @P1 FSEL R10, R50, R28, !P4 ;  /* 0x0000001c320a1208 */ /* 0x000fe20006000000 */
[----:B------:R-:W-:Y:S02]  /*4b10*/  IMAD R26, R37, 0x18, RZ ;  /* 0x00000018251a7824 */ /* 0x000fe400078e02ff */
[----:B------:R-:W-:-:S02]  /*4b20*/  IMAD R25, R4, R16, -0x1f80 ;  /* 0xffffe08004197424 */ /* 0x000fc400078e0210 */
[----:B------:R-:W-:Y:S01]  /*4b30*/  IMAD.MOV.U32 R16, RZ, RZ, RZ ;  /* 0x000000ffff107224 */ /* 0x000fe200078e00ff */
[----:B--2---:R-:W-:Y:S02]  /*4b40*/  SEL R12, R12, RZ, P6 ;  /* 0x000000ff0c0c7207 */ /* 0x004fe40003000000 */
[----:B------:R-:W-:Y:S02]  /*4b50*/  SEL R27, R13, RZ, P6 ;  /* 0x000000ff0d1b7207 */ /* 0x000fe40003000000 */
[----:B------:R-:W-:-:S05]  /*4b60*/  IADD3 R13, P5, R12, 0x6, RZ ;  /* 0x000000060c0d7810 */ /* 0x000fca0007fbe0ff */
[----:B------:R-:W-:Y:S01]  /*4b70*/  IMAD.X R30, RZ, RZ, R27, P5 ;  /* 0x000000ffff1e7224 */ /* 0x000fe200028e061b */
[----:B------:R-:W-:-:S04]  /*4b80*/  ISETP.GE.AND P5, PT, R27, RZ, PT ;  /* 0x000000ff1b00720c */ /* 0x000fc80003fa6270 */
[----:B------:R-:W-:Y:S01]  /*4b90*/  SEL R30, R30, R27, !P5 ;  /* 0x0000001b1e1e7207 */ /* 0x000fe20006800000 */
[----:B------:R-:W-:Y:S01]  /*4ba0*/  VIADD R27, R4, 0xffffff20 ;  /* 0xffffff20041b7836 */ /* 0x000fe20000000000 */
[----:B------:R-:W-:-:S03]  /*4bb0*/  SEL R13, R13, R12, !P5 ;  /* 0x0000000c0d0d7207 */ /* 0x000fc60006800000 */
[----:B------:R-:W-:Y:S01]  /*4bc0*/  IMAD R6, R27, 0x100, R6 ;  /* 0x000001001b067824 */ /* 0x000fe200078e0206 */
[----:B------:R-:W-:Y:S02]  /*4bd0*/  LOP3.LUT R27, R2, 0xffff0000, RZ, 0xc0, !PT ;  /* 0xffff0000021b7812 */ /* 0x000fe400078ec0ff */
[----:B------:R-:W-:-:S03]  /*4be0*/  LEA R12, P5, R13, UR6, 0x2 ;  /* 0x000000060d0c7c11 */ /* 0x000fc6000f8a10ff */
[----:B------:R-:W-:Y:S01]  /*4bf0*/  IMAD.IADD R2, R34, 0x1, -R27 ;  /* 0x0000000122027824 */ /* 0x000fe200078e0a1b */
[----:B------:R-:W-:Y:S02]  /*4c00*/  SEL R27, R14, RZ, P6 ;  /* 0x000000ff0e1b7207 */ /* 0x000fe40003000000 */
[----:B------:R-:W-:Y:S02]  /*4c10*/  LEA.HI.X R13, R13, UR7, R30, 0x2, P5 ;  /* 0x000000070d0d7c11 */ /* 0x000fe4000a8f141e */
[----:B------:R-:W-:Y:S02]  /*4c20*/  ISETP.GE.AND P5, PT, R0, 0x80, PT ;  /* 0x000000800000780c */ /* 0x000fe40003fa6270 */
[----:B------:R-:W-:Y:S02]  /*4c30*/  SEL R14, R15, RZ, P6 ;  /* 0x000000ff0f0e7207 */ /* 0x000fe40003000000 */
[----:B------:R-:W-:-:S05]  /*4c40*/  IADD3 R0, P4, R27, 0x6, RZ ;  /* 0x000000061b007810 */ /* 0x000fca0007f9e0ff */
[----:B------:R-:W-:Y:S01]  /*4c50*/  IMAD.X R15, RZ, RZ, R14, P4 ;  /* 0x000000ffff0f7224 */ /* 0x000fe200020e060e */
[----:B------:R-:W-:Y:S01]  /*4c60*/  ISETP.GE.AND P4, PT, R14, RZ, PT ;  /* 0x000000ff0e00720c */ /* 0x000fe20003f86270 */
[----:B------:R-:W-:-:S03]  /*4c70*/  IMAD.WIDE.U32 R12, R17, 0x18, R12 ;  /* 0x00000018110c7825 */ /* 0x000fc600078e000c */
[----:B------:R-:W-:Y:S02]  /*4c80*/  SEL R0, R0, R27, !P4 ;  /* 0x0000001b00007207 */ /* 0x000fe40006000000 */
[----:B------:R-:W-:Y:S01]  /*4c90*/  SEL R15, R15, R14, !P4 ;  /* 0x0000000e0f0f7207 */ /* 0x000fe20006000000 */
[----:B------:R-:W-:Y:S01]  /*4ca0*/  IMAD.IADD R13, R13, 0x1, R26 ;  /* 0x000000010d0d7824 */ /* 0x000fe200078e021a */
[C---:B------:R-:W-:Y:S01]  /*4cb0*/  LEA R14, P4, R0.reuse, UR6, 0x2 ;  /* 0x00000006000e7c11 */ /* 0x040fe2000f8810ff */
[----:B------:R-:W-:Y:S02]  /*4cc0*/  IMAD R2, R3, 0x8000, R2 ;  /* 0x0000800003027824 */ /* 0x000fe400078e0202 */
[----:B------:R-:W-:Y:S01]  /*4cd0*/  IMAD.WIDE R12, R25, 0x4, R12 ;  /* 0x00000004190c7825 */ /* 0x000fe200078e020c */
[----:B------:R-:W-:-:S03]  /*4ce0*/  LEA.HI.X R15, R0, UR7, R15, 0x2, P4 ;  /* 0x00000007000f7c11 */ /* 0x000fc6000a0f140f */
[----:B------:R-:W-:Y:S02]  /*4cf0*/  IMAD R3, R3, 0x480, RZ ;  /* 0x0000048003037824 */ /* 0x000fe400078e02ff */
[----:B------:R-:W-:-:S04]  /*4d00*/  IMAD.WIDE.U32 R14, R17, 0x18, R14 ;  /* 0x00000018110e7825 */ /* 0x000fc800078e000e */
[----:B------:R-:W-:-:S04]  /*4d10*/  IMAD.WIDE R12, R3, 0x4, R12 ;  /* 0x00000004030c7825 */ /* 0x000fc800078e020c */
[----:B------:R-:W-:Y:S01]  /*4d20*/  IMAD.IADD R15, R26, 0x1, R15 ;  /* 0x000000011a0f7824 */ /* 0x000fe200078e020f */
[----:B------:R0:W2:Y:S01]  /*4d30*/  @P6 LDG.E.EL R16, desc[UR4][R12.64] ;  /* 0x000000040c106981 */ /* 0x0000a2000c2e1900 */
[----:B------:R-:W-:Y:S02]  /*4d40*/  IMAD.MOV.U32 R0, RZ, RZ, RZ ;  /* 0x000000ffff007224 */ /* 0x000fe400078e00ff */
[----:B0-----:R-:W-:-:S04]  /*4d50*/  IMAD.WIDE R12, R25, 0x4, R14 ;  /* 0x00000004190c7825 */ /* 0x001fc800078e020e */
[----:B------:R-:W-:Y:S01]  /*4d60*/  IMAD.WIDE R12, R3, 0x4, R12 ;  /* 0x00000004030c7825 */ /* 0x000fe200078e020c */
[----:B------:R-:W-:-:S04]  /*4d70*/  CS2R R14, SRZ ;  /* 0x00000000000e7805 */ /* 0x000fc8000001ff00 */
[----:B------:R0:W3:Y:S02]  /*4d80*/  @P6 LDG.E.EL R0, desc[UR4][R12.64] ;  /* 0x000000040c006981 */ /* 0x0000e4000c2e1900 */
[----:B0-----:R-:W-:-:S06]  /*4d90*/  CS2R R12, SRZ ;  /* 0x00000000000c7805 */ /* 0x001fcc000001ff00 */
[----:B------:R-:W4:Y:S01]  /*4da0*/  @P6 LDG.E.EL.128 R12, desc[UR4][R56.64] ;  /* 0x00000004380c6981 */ /* 0x000f22000c2e1d00 */
[----:B------:R-:W-:Y:S02]  /*4db0*/  ISETP.GE.AND P1, PT, R4, 0x80, PT ;  /* 0x000000800400780c */ /* 0x000fe40003f26270 */
[----:B----4-:R-:W-:Y:S02]  /*4dc0*/  SEL R4, R12, RZ, P6 ;  /* 0x000000ff0c047207 */ /* 0x010fe40003000000 */
[----:B------:R-:W-:Y:S02]  /*4dd0*/  SEL R29, R13, RZ, P6 ;  /* 0x000000ff0d1d7207 */ /* 0x000fe40003000000 */
[----:B------:R-:W-:-:S05]  /*4de0*/  IADD3 R27, P4, R4, 0x6, RZ ;  /* 0x00000006041b7810 */ /* 0x000fca0007f9e0ff */
[----:B------:R-:W-:Y:S01]  /*4df0*/  IMAD.X R28, RZ, RZ, R29, P4 ;  /* 0x000000ffff1c7224 */ /* 0x000fe200020e061d */
[----:B------:R-:W-:-:S04]  /*4e00*/  ISETP.GE.AND P4, PT, R29, RZ, PT ;  /* 0x000000ff1d00720c */ /* 0x000fc80003f86270 */
[----:B------:R-:W-:Y:S02]  /*4e10*/  SEL R28, R28, R29, !P4 ;  /* 0x0000001d1c1c7207 */ /* 0x000fe40006000000 */
[----:B------:R-:W-:Y:S02]  /*4e20*/  SEL R29, R14, RZ, P6 ;  /* 0x000000ff0e1d7207 */ /* 0x000fe40003000000 */
[----:B------:R-:W-:Y:S02]  /*4e30*/  SEL R27, R27, R4, !P4 ;  /* 0x000000041b1b7207 */ /* 0x000fe40006000000 */
[----:B------:R-:W-:Y:S02]  /*4e40*/  SEL R14, R15, RZ, P6 ;  /* 0x000000ff0f0e7207 */ /* 0x000fe40003000000 */
        /* <DEDUP_REMOVED lines=14> */
[----:B------:R-:W-:-:S04]  /*4f30*/  IMAD.WIDE R12, R25, 0x4, R12 ;  /* 0x00000004190c7825 */ /* 0x000fc800078e020c */
[----:B------:R-:W-:-:S04]  /*4f40*/  IMAD.WIDE R14, R3, 0x4, R14 ;  /* 0x00000004030e7825 */ /* 0x000fc800078e020e */
[----:B------:R-:W-:-:S04]  /*4f50*/  IMAD.WIDE R12, R3, 0x4, R12 ;  /* 0x00000004030c7825 */ /* 0x000fc800078e020c */
[----:B------:R-:W-:Y:S02]  /*4f60*/  IMAD.MOV.U32 R3, RZ, RZ, RZ ;  /* 0x000000ffff037224 */ /* 0x000fe400078e00ff */
[----:B------:R-:W-:-:S04]  /*4f70*/  IMAD.MOV.U32 R4, RZ, RZ, RZ ;  /* 0x000000ffff047224 */ /* 0x000fc800078e00ff */
[----:B------:R0:W4:Y:S04]  /*4f80*/  @P6 LDG.E.EL R3, desc[UR4][R14.64] ;  /* 0x000000040e036981 */ /* 0x000128000c2e1900 */
[----:B------:R1:W5:Y:S01]  /*4f90*/  @P6 LDG.E.EL R4, desc[UR4][R12.64] ;  /* 0x000000040c046981 */ /* 0x000362000c2e1900 */
[----:B0-----:R-:W-:Y:S02]  /*4fa0*/  CS2R R14, SRZ ;  /* 0x00000000000e7805 */ /* 0x001fe4000001ff00 */
[----:B-1----:R-:W-:-:S06]  /*4fb0*/  CS2R R12, SRZ ;  /* 0x00000000000c7805 */ /* 0x002fcc000001ff00 */
[----:B------:R0:W2:Y:S01]  /*4fc0*/  @P6 LDG.E.EL.128 R12, desc[UR4][R40.64] ;  /* 0x00000004280c6981 */ /* 0x0000a2000c2e1d00 */
[----:B------:R-:W-:Y:S01]  /*4fd0*/  SHF.R.S32.HI R34, RZ, 0x1f, R34 ;  /* 0x0000001fff227819 */ /* 0x000fe20000011422 */
[----:B------:R-:W-:Y:S02]  /*4fe0*/  IMAD.MOV.U32 R37, RZ, RZ, RZ ;  /* 0x000000ffff257224 */ /* 0x000fe400078e00ff */
[----:B------:R-:W-:Y:S01]  /*4ff0*/  IMAD.MOV.U32 R44, RZ, RZ, RZ ;  /* 0x000000ffff2c7224 */ /* 0x000fe200078e00ff */
[----:B0-----:R-:W0:Y:S01]  /*5000*/  LDC.64 R40, c[0x0][0x210] ;  /* 0x00008400ff287b82 */ /* 0x001e220000000a00 */
[----:B--2---:R-:W-:Y:S02]  /*5010*/  SEL R30, R12, RZ, P6 ;  /* 0x000000ff0c1e7207 */ /* 0x004fe40003000000 */
[----:B------:R-:W-:Y:S02]  /*5020*/  SEL R29, R13, RZ, P6 ;  /* 0x000000ff0d1d7207 */ /* 0x000fe40003000000 */
[----:B------:R-:W-:-:S05]  /*5030*/  IADD3 R27, P4, R30, 0x6, RZ ;  /* 0x000000061e1b7810 */ /* 0x000fca0007f9e0ff */
[----:B------:R-:W-:Y:S01]  /*5040*/  IMAD.X R28, RZ, RZ, R29, P4 ;  /* 0x000000ffff1c7224 */ /* 0x000fe200020e061d */
[----:B------:R-:W-:-:S04]  /*5050*/  ISETP.GE.AND P4, PT, R29, RZ, PT ;  /* 0x000000ff1d00720c */ /* 0x000fc80003f86270 */
[----:B------:R-:W-:Y:S02]  /*5060*/  SEL R27, R27, R30, !P4 ;  /* 0x0000001e1b1b7207 */ /* 0x000fe40006000000 */
[----:B------:R-:W-:Y:S02]  /*5070*/  SEL R28, R28, R29, !P4 ;  /* 0x0000001d1c1c7207 */ /* 0x000fe40006000000 */
[----:B------:R-:W-:-:S04]  /*5080*/  LEA R12, P4, R27, UR6, 0x2 ;  /* 0x000000061b0c7c11 */ /* 0x000fc8000f8810ff */
[----:B------:R-:W-:Y:S01]  /*5090*/  LEA.HI.X R13, R27, UR7, R28, 0x2, P4 ;  /* 0x000000071b0d7c11 */ /* 0x000fe2000a0f141c */
[----:B------:R-:W-:Y:S01]  /*50a0*/  VIADD R27, R35, 0x200 ;  /* 0x00000200231b7836 */ /* 0x000fe20000000000 */
[----:B------:R-:W-:Y:S01]  /*50b0*/  SEL R29, R14, RZ, P6 ;  /* 0x000000ff0e1d7207 */ /* 0x000fe20003000000 */
[----:B------:R-:W-:-:S03]  /*50c0*/  IMAD.WIDE.U32 R12, R17, 0x18, R12 ;  /* 0x00000018110c7825 */ /* 0x000fc600078e000c */
[----:B------:R-:W-:Y:S01]  /*50d0*/  LEA.HI R27, R34, R27, RZ, 0x10 ;  /* 0x0000001b221b7211 */ /* 0x000fe200078f80ff */
[----:B------:R-:W-:-:S03]  /*50e0*/  IMAD.IADD R13, R26, 0x1, R13 ;  /* 0x000000011a0d7824 */ /* 0x000fc600078e020d */
[----:B------:R-:W-:Y:S02]  /*50f0*/  SHF.R.S32.HI R27, RZ, 0x10, R27 ;  /* 0x00000010ff1b7819 */ /* 0x000fe4000001141b */
[----:B------:R-:W-:Y:S02]  /*5100*/  SEL R30, R15, RZ, P6 ;  /* 0x000000ff0f1e7207 */ /* 0x000fe40003000000 */
[----:B------:R-:W-:Y:S01]  /*5110*/  IADD3 R14, P4, R29, 0x6, RZ ;  /* 0x000000061d0e7810 */ /* 0x000fe20007f9e0ff */
[----:B------:R-:W-:-:S04]  /*5120*/  IMAD.WIDE R12, R25, 0x4, R12 ;  /* 0x00000004190c7825 */ /* 0x000fc800078e020c */
[----:B------:R-:W-:Y:S02]  /*5130*/  IMAD R28, R27, 0x480, RZ ;  /* 0x000004801b1c7824 */ /* 0x000fe400078e02ff */
[----:B------:R-:W-:Y:S01]  /*5140*/  IMAD.X R15, RZ, RZ, R30, P4 ;  /* 0x000000ffff0f7224 */ /* 0x000fe200020e061e */
[----:B------:R-:W-:Y:S01]  /*5150*/  ISETP.GE.AND P4, PT, R30, RZ, PT ;  /* 0x000000ff1e00720c */ /* 0x000fe20003f86270 */
[----:B------:R-:W-:Y:S02]  /*5160*/  IMAD.MOV.U32 R27, RZ, RZ, RZ ;  /* 0x000000ffff1b7224 */ /* 0x000fe400078e00ff */
[----:B------:R-:W-:Y:S01]  /*5170*/  IMAD.WIDE R12, R28, 0x4, R12 ;  /* 0x000000041c0c7825 */ /* 0x000fe200078e020c */
[----:B------:R-:W-:Y:S02]  /*5180*/  SEL R14, R14, R29, !P4 ;  /* 0x0000001d0e0e7207 */ /* 0x000fe40006000000 */
[----:B------:R-:W-:Y:S02]  /*5190*/  SEL R15, R15, R30, !P4 ;  /* 0x0000001e0f0f7207 */ /* 0x000fe40006000000 */
[----:B------:R1:W2:Y:S02]  /*51a0*/  @P6 LDG.E.EL R27, desc[UR4][R12.64] ;  /* 0x000000040c1b6981 */ /* 0x0002a4000c2e1900 */
[----:B-1----:R-:W-:-:S04]  /*51b0*/  LEA R12, P4, R14, UR6, 0x2 ;  /* 0x000000060e0c7c11 */ /* 0x002fc8000f8810ff */
        /* <DEDUP_REMOVED lines=8> */
[----:B-1----:R-:W-:-:S06]  /*5240*/  CS2R R12, SRZ ;  /* 0x00000000000c7805 */ /* 0x002fcc000001ff00 */
[----:B------:R-:W2:Y:S02]  /*5250*/  @P6 LDG.E.EL.128 R12, desc[UR4][R18.64] ;  /* 0x00000004120c6981 */ /* 0x000ea4000c2e1d00 */
        /* <DEDUP_REMOVED lines=9> */
[----:B------:R-:W-:Y:S01]  /*52f0*/  SEL R14, R14, RZ, P6 ;  /* 0x000000ff0e0e7207 */ /* 0x000fe20003000000 */
[----:B------:R-:W-:Y:S01]  /*5300*/  IMAD.WIDE.U32 R12, R17, 0x18, R12 ;  /* 0x00000018110c7825 */ /* 0x000fe200078e000c */
[----:B------:R-:W-:-:S03]  /*5310*/  SEL R18, R15, RZ, P6 ;  /* 0x000000ff0f127207 */ /* 0x000fc60003000000 */
[----:B------:R-:W-:Y:S01]  /*5320*/  IMAD.IADD R13, R26, 0x1, R13 ;  /* 0x000000011a0d7824 */ /* 0x000fe200078e020d */
[----:B------:R-:W-:Y:S01]  /*5330*/  IADD3 RZ, P4, R14, 0x6, RZ ;  /* 0x000000060eff7810 */ /* 0x000fe20007f9e0ff */
[----:B------:R-:W-:-:S04]  /*5340*/  IMAD.WIDE R12, R25, 0x4, R12 ;  /* 0x00000004190c7825 */ /* 0x000fc800078e020c */
[----:B------:R-:W-:Y:S01]  /*5350*/  IMAD.X R15, RZ, RZ, R18, P4 ;  /* 0x000000ffff0f7224 */ /* 0x000fe200020e0612 */
[----:B------:R-:W-:Y:S01]  /*5360*/  ISETP.GE.AND P4, PT, R18, RZ, PT ;  /* 0x000000ff1200720c */ /* 0x000fe20003f86270 */
[----:B------:R-:W-:Y:S02]  /*5370*/  VIADD R19, R14, 0x6 ;  /* 0x000000060e137836 */ /* 0x000fe40000000000 */
[----:B------:R-:W-:-:S03]  /*5380*/  IMAD.WIDE R12, R28, 0x4, R12 ;  /* 0x000000041c0c7825 */ /* 0x000fc600078e020c */
[----:B------:R-:W-:Y:S02]  /*5390*/  SEL R14, R19, R14, !P4 ;  /* 0x0000000e130e7207 */ /* 0x000fe40006000000 */
[----:B------:R1:W2:Y:S01]  /*53a0*/  @P6 LDG.E.EL R37, desc[UR4][R12.64] ;  /* 0x000000040c256981 */ /* 0x0002a2000c2e1900 */
[----:B------:R-:W-:Y:S02]  /*53b0*/  SEL R15, R15, R18, !P4 ;  /* 0x000000120f0f7207 */ /* 0x000fe40006000000 */
[----:B-1----:R-:W-:-:S04]  /*53c0*/  LEA R12, P4, R14, UR6, 0x2 ;  /* 0x000000060e0c7c11 */ /* 0x002fc8000f8810ff */
[----:B------:R-:W-:-:S03]  /*53d0*/  LEA.HI.X R13, R14, UR7, R15, 0x2, P4 ;  /* 0x000000070e0d7c11 */ /* 0x000fc6000a0f140f */
[----:B------:R-:W-:-:S04]  /*53e0*/  IMAD.WIDE.U32 R12, R17, 0x18, R12 ;  /* 0x00000018110c7825 */ /* 0x000fc800078e000c */
[----:B------:R-:W-:Y:S02]  /*53f0*/  IMAD.IADD R13, R26, 0x1, R13 ;  /* 0x000000011a0d7824 */ /* 0x000fe400078e020d */
[----:B------:R-:W-:Y:S01]  /*5400*/  IMAD.WIDE R12, R25, 0x4, R12 ;  /* 0x00000004190c7825 */ /* 0x000fe200078e020c */
[----:B------:R-:W-:-:S03]  /*5410*/  CS2R R14, SRZ ;  /* 0x00000000000e7805 */ /* 0x000fc6000001ff00 */
[----:B------:R-:W-:Y:S01]  /*5420*/  IMAD.WIDE R28, R28, 0x4, R12 ;  /* 0x000000041c1c7825 */ /* 0x000fe200078e020c */
[----:B------:R-:W-:Y:S02]  /*5430*/  CS2R R12, SRZ ;  /* 0x00000000000c7805 */ /* 0x000fe4000001ff00 */
[----:B------:R-:W-:Y:S02]  /*5440*/  SEL R17, R16, RZ, P6 ;  /* 0x000000ff10117207 */ /* 0x000fe40003000000 */
[----:B------:R1:W2:Y:S04]  /*5450*/  @P6 LDG.E.EL R44, desc[UR4][R28.64] ;  /* 0x000000041c2c6981 */ /* 0x0002a8000c2e1900 */
[----:B------:R-:W2:Y:S01]  /*5460*/  @P6 LDG.E.EL.128 R12, desc[UR4][R42.64] ;  /* 0x000000042a0c6981 */ /* 0x000ea2000c2e1d00 */
[----:B------:R-:W-:-:S05]  /*5470*/  SEL R16, R27, RZ, P6 ;  /* 0x000000ff1b107207 */ /* 0x000fca0003000000 */
[----:B------:R-:W-:Y:S01]  /*5480*/  FADD R16, -R17, R16 ;  /* 0x0000001011107221 */ /* 0x000fe20000000100 */
[----:B------:R-:W-:Y:S01]  /*5490*/  CS2R R18, SRZ ;  /* 0x0000000000127805 */ /* 0x000fe2000001ff00 */
[----:B------:R-:W-:Y:S01]  /*54a0*/  IMAD.WIDE R58, R6, 0x4, R58 ;  /* 0x00000004063a7825 */ /* 0x000fe200078e023a */
[----:B------:R-:W-:-:S03]  /*54b0*/  CS2R R48, SRZ ;  /* 0x0000000000307805 */ /* 0x000fc6000001ff00 */
[----:B------:R-:W-:-:S04]  /*54c0*/  IMAD.WIDE R60, R5, 0x4, R60 ;  /* 0x00000004053c7825 */ /* 0x000fc800078e023c */
[----:B------:R-:W-:Y:S01]  /*54d0*/  IMAD.MOV.U32 R5, RZ, RZ, RZ ;  /* 0x000000ffff057224 */ /* 0x000fe200078e00ff */
[----:B------:R-:W3:Y:S01]  /*54e0*/  @P6 LDG.E.EL R49, desc[UR4][R60.64] ;  /* 0x000000043c316981 */ /* 0x000ee2000c2e1900 */
[----:B------:R-:W-:-:S03]  /*54f0*/  IMAD.MOV.U32 R47, RZ, RZ, RZ ;  /* 0x000000ffff2f7224 */ /* 0x000fc600078e00ff */
[----:B------:R-:W3:Y:S04]  /*5500*/  @P6 LDG.E.EL R48, desc[UR4][R60.64] ;  /* 0x000000043c306981 */ /* 0x000ee8000c2e1900 */
[----:B------:R-:W3:Y:S04]  /*5510*/  @P6 LDG.E.EL R5, desc[UR4][R60.64] ;  /* 0x000000043c056981 */ /* 0x000ee8000c2e1900 */
[----:B------:R-:W3:Y:S01]  /*5520*/  @P6 LDG.E.EL R47, desc[UR4][R60.64] ;  /* 0x000000043c2f6981 */ /* 0x000ee2000c2e1900 */
[----:B0-----:R-:W-:Y:S01]  /*5530*/  IMAD.WIDE R38, R24, 0x4, R40 ;  /* 0x0000000418267825 */ /* 0x001fe200078e0228 */
[----:B------:R-:W-:-:S02]  /*5540*/  CS2R R26, SRZ ;  /* 0x00000000001a7805 */ /* 0x000fc4000001ff00 */
[----:B-1----:R-:W-:Y:S02]  /*5550*/  CS2R R28, SRZ ;  /* 0x00000000001c7805 */ /* 0x002fe4000001ff00 */
[----:B------:R-:W-:Y:S01]  /*5560*/  CS2R R30, SRZ ;  /* 0x00000000001e7805 */ /* 0x000fe2000001ff00 */
[----:B------:R-:W-:Y:S02]  /*5570*/  IMAD.MOV.U32 R24, RZ, RZ, RZ ;  /* 0x000000ffff187224 */ /* 0x000fe400078e00ff */
[----:B------:R-:W-:Y:S02]  /*5580*/  IMAD.MOV.U32 R25, RZ, RZ, RZ ;  /* 0x000000ffff197224 */ /* 0x000fe400078e00ff */
[----:B------:R-:W-:-:S04]  /*5590*/  IMAD.WIDE R40, R2, 0x4, R40 ;  /* 0x0000000402287825 */ /* 0x000fc800078e0228 */
[----:B------:R-:W3:Y:S04]  /*55a0*/  @!P5 LDG.E.128 R24, desc[UR4][R38.64] ;  /* 0x000000042618d981 */ /* 0x000ee8000c1e1d00 */
[----:B------:R-:W3:Y:S01]  /*55b0*/  @!P1 LDG.E.128 R28, desc[UR4][R40.64] ;  /* 0x00000004281c9981 */ /* 0x000ee2000c1e1d00 */
[----:B--2---:R-:W-:-:S05]  /*55c0*/  SEL R12, R12, RZ, P6 ;  /* 0x000000ff0c0c7207 */ /* 0x004fca0003000000 */
[----:B------:R-:W-:Y:S01]  /*55d0*/  FFMA R12, R16, R12, R17 ;  /* 0x0000000c100c7223 */ /* 0x000fe20000000011 */
[----:B------:R-:W-:-:S06]  /*55e0*/  CS2R R16, SRZ ;  /* 0x0000000000107805 */ /* 0x000fcc000001ff00 */
[----:B------:R-:W2:Y:S01]  /*55f0*/  @P6 LDG.E.128 R16, desc[UR4][R58.64] ;  /* 0x000000043a106981 */ /* 0x000ea2000c1e1d00 */
[----:B----4-:R-:W-:Y:S02]  /*5600*/  SEL R3, R3, RZ, P6 ;  /* 0x000000ff03037207 */ /* 0x010fe40003000000 */
[----:B------:R-:W-:Y:S02]  /*5610*/  SEL R2, R37, RZ, P6 ;  /* 0x000000ff25027207 */ /* 0x000fe40003000000 */
[----:B-----5:R-:W-:Y:S02]  /*5620*/  SEL R4, R4, RZ, P6 ;  /* 0x000000ff04047207 */ /* 0x020fe40003000000 */
[----:B------:R-:W-:Y:S01]  /*5630*/  SEL R44, R44, RZ, P6 ;  /* 0x000000ff2c2c7207 */ /* 0x000fe20003000000 */
[----:B------:R-:W-:Y:S01]  /*5640*/  FADD R2, -R3, R2 ;  /* 0x0000000203027221 */ /* 0x000fe20000000100 */
[----:B---3--:R-:W-:Y:S02]  /*5650*/  SEL R0, R0, RZ, P6 ;  /* 0x000000ff00007207 */ /* 0x008fe40003000000 */
[----:B------:R-:W-:-:S02]  /*5660*/  SEL R43, R34, RZ, P6 ;  /* 0x000000ff222b7207 */ /* 0x000fc40003000000 */
[----:B------:R-:W-:Y:S01]  /*5670*/  SEL R14, R14, RZ, P6 ;  /* 0x000000ff0e0e7207 */ /* 0x000fe20003000000 */
[----:B------:R-:W-:Y:S01]  /*5680*/  FADD R37, -R4, R44 ;  /* 0x0000002c04257221 */ /* 0x000fe20000000100 */
[----:B------:R-:W-:Y:S01]  /*5690*/  SEL R15, R15, RZ, P6 ;  /* 0x000000ff0f0f7207 */ /* 0x000fe20003000000 */
[----:B------:R-:W-:Y:S01]  /*56a0*/  FADD R43, -R0, R43 ;  /* 0x0000002b002b7221 */ /* 0x000fe20000000100 */
[----:B------:R-:W-:Y:S01]  /*56b0*/  SEL R13, R13, RZ, P6 ;  /* 0x000000ff0d0d7207 */ /* 0x000fe20003000000 */
[----:B------:R-:W-:Y:S02]  /*56c0*/  FFMA R14, R2, R14, R3 ;  /* 0x0000000e020e7223 */ /* 0x000fe40000000003 */
[----:B------:R-:W-:Y:S01]  /*56d0*/  FFMA R15, R37, R15, R4 ;  /* 0x0000000f250f7223 */ /* 0x000fe20000000004 */
[----:B------:R-:W0:Y:S01]  /*56e0*/  LDC.64 R2, c[0x0][0x2f8] ;  /* 0x0000be00ff027b82 */ /* 0x000e220000000a00 */
[----:B------:R-:W-:Y:S01]  /*56f0*/  FFMA R13, R43, R13, R0 ;  /* 0x0000000d2b0d7223 */ /* 0x000fe20000000000 */
[----:B------:R-:W-:-:S02]  /*5700*/  SEL R5, R5, RZ, P6 ;  /* 0x000000ff05057207 */ /* 0x000fc40003000000 */
[----:B------:R-:W-:Y:S02]  /*5710*/  SEL R47, R47, RZ, P6 ;  /* 0x000000ff2f2f7207 */ /* 0x000fe40003000000 */
[----:B------:R-:W-:Y:S02]  /*5720*/  SEL R49, R49, RZ, P6 ;  /* 0x000000ff31317207 */ /* 0x000fe40003000000 */
[----:B------:R-:W-:Y:S02]  /*5730*/  SEL R48, R48, RZ, P6 ;  /* 0x000000ff30307207 */ /* 0x000fe40003000000 */
[----:B------:R-:W-:Y:S02]  /*5740*/  SEL R27, R27, RZ, !P5 ;  /* 0x000000ff1b1b7207 */ /* 0x000fe40006800000 */
[----:B------:R-:W-:Y:S02]  /*5750*/  SEL R28, R28, RZ, !P1 ;  /* 0x000000ff1c1c7207 */ /* 0x000fe40004800000 */
[----:B------:R-:W-:-:S02]  /*5760*/  SEL R29, R29, RZ, !P1 ;  /* 0x000000ff1d1d7207 */ /* 0x000fc40004800000 */
[----:B------:R-:W-:Y:S02]  /*5770*/  SEL R30, R30, RZ, !P1 ;  /* 0x000000ff1e1e7207 */ /* 0x000fe40004800000 */
[----:B------:R-:W-:Y:S01]  /*5780*/  SEL R31, R31, RZ, !P1 ;  /* 0x000000ff1f1f7207 */ /* 0x000fe20004800000 */
[----:B0-----:R-:W-:Y:S01]  /*5790*/  IMAD.WIDE R2, R35, 0x4, R2 ;  /* 0x0000000423027825 */ /* 0x001fe200078e0202 */
[----:B--2---:R-:W-:Y:S02]  /*57a0*/  SEL R37, R16, RZ, P6 ;  /* 0x000000ff10257207 */ /* 0x004fe40003000000 */
[----:B------:R-:W-:Y:S02]  /*57b0*/  SEL R4, R17, RZ, P6 ;  /* 0x000000ff11047207 */ /* 0x000fe40003000000 */
[----:B------:R-:W-:Y:S02]  /*57c0*/  SEL R17, R18, RZ, P6 ;  /* 0x000000ff12117207 */ /* 0x000fe40003000000 */
[----:B------:R-:W-:Y:S01]  /*57d0*/  SEL R19, R19, RZ, P6 ;  /* 0x000000ff13137207 */ /* 0x000fe20003000000 */
[----:B------:R-:W-:Y:S01]  /*57e0*/  FADD R0, -R37, R12 ;  /* 0x0000000c25007221 */ /* 0x000fe20000000100 */
[----:B------:R-:W-:Y:S01]  /*57f0*/  FADD R13, -R4, R13 ;  /* 0x0000000d040d7221 */ /* 0x000fe20000000100 */
[----:B------:R-:W-:-:S02]  /*5800*/  FADD R14, -R17, R14 ;  /* 0x0000000e110e7221 */ /* 0x000fc40000000100 */
[----:B------:R-:W-:Y:S01]  /*5810*/  FADD R6, -R19, R15 ;  /* 0x0000000f13067221 */ /* 0x000fe20000000100 */
[----:B------:R-:W-:Y:S01]  /*5820*/  FFMA R0, R0, R5, R37 ;  /* 0x0000000500007223 */ /* 0x000fe20000000025 */
[----:B------:R-:W-:Y:S01]  /*5830*/  FFMA R4, R13, R47, R4 ;  /* 0x0000002f0d047223 */ /* 0x000fe20000000004 */
[----:B------:R-:W-:Y:S01]  /*5840*/  FFMA R5, R14, R49, R17 ;  /* 0x000000310e057223 */ /* 0x000fe20000000011 */
[----:B------:R-:W-:Y:S02]  /*5850*/  FFMA R48, R6, R48, R19 ;  /* 0x0000003006307223 */ /* 0x000fe40000000013 */
[----:B------:R-:W-:Y:S02]  /*5860*/  @P0 FSEL R22, R0, RZ, P6 ;  /* 0x000000ff00160208 */ /* 0x000fe40003000000 */
[----:B------:R-:W-:Y:S02]  /*5870*/  @P0 FSEL R23, R4, RZ, P6 ;  /* 0x000000ff04170208 */ /* 0x000fe40003000000 */
[----:B------:R-:W-:-:S02]  /*5880*/  @P0 FSEL R51, R5, RZ, P6 ;  /* 0x000000ff05330208 */ /* 0x000fc40003000000 */
[----:B------:R-:W-:Y:S02]  /*5890*/  @P0 FSEL R52, R48, RZ, P6 ;  /* 0x000000ff30340208 */ /* 0x000fe40003000000 */
[----:B------:R-:W-:Y:S02]  /*58a0*/  SEL R4, R24, RZ, !P5 ;  /* 0x000000ff18047207 */ /* 0x000fe40006800000 */
[----:B------:R-:W-:Y:S02]  /*58b0*/  SEL R5, R25, RZ, !P5 ;  /* 0x000000ff19057207 */ /* 0x000fe40006800000 */
[----:B------:R-:W-:Y:S02]  /*58c0*/  @P3 FSEL R11, R45, R22, !P2 ;  /* 0x000000162d0b3208 */ /* 0x000fe40005000000 */
[----:B------:R-:W-:Y:S02]  /*58d0*/  SEL R6, R26, RZ, !P5 ;  /* 0x000000ff1a067207 */ /* 0x000fe40006800000 */
[----:B------:R-:W-:-:S02]  /*58e0*/  @P3 FSEL R32, R46, R23, !P2 ;  /* 0x000000172e203208 */ /* 0x000fc40005000000 */
[----:B------:R-:W-:Y:S02]  /*58f0*/  @P3 FSEL R33, R20, R51, !P2 ;  /* 0x0000003314213208 */ /* 0x000fe40005000000 */
[----:B------:R-:W-:Y:S02]  /*5900*/  @P3 FSEL R36, R21, R52, !P2 ;  /* 0x0000003415243208 */ /* 0x000fe40005000000 */
[----:B------:R-:W-:Y:S02]  /*5910*/  SEL R4, R4, R7, !P5 ;  /* 0x0000000704047207 */ /* 0x000fe40006800000 */
[----:B------:R-:W-:Y:S02]  /*5920*/  SEL R5, R5, R8, !P5 ;  /* 0x0000000805057207 */ /* 0x000fe40006800000 */
[----:B------:R-:W-:Y:S02]  /*5930*/  SEL R6, R6, R9, !P5 ;  /* 0x0000000906067207 */ /* 0x000fe40006800000 */
[----:B------:R-:W-:-:S02]  /*5940*/  SEL R7, R27, R10, !P5 ;  /* 0x0000000a1b077207 */ /* 0x000fc40006800000 */
[----:B------:R-:W-:Y:S02]  /*5950*/  SEL R8, R28, R11, !P1 ;  /* 0x0000000b1c087207 */ /* 0x000fe40004800000 */
[----:B------:R-:W-:Y:S02]  /*5960*/  SEL R9, R29, R32, !P1 ;  /* 0x000000201d097207 */ /* 0x000fe40004800000 */
[----:B------:R-:W-:Y:S02]  /*5970*/  SEL R10, R30, R33, !P1 ;  /* 0x000000211e0a7207 */ /* 0x000fe40004800000 */
[----:B------:R-:W-:Y:S01]  /*5980*/  SEL R11, R31, R36, !P1 ;  /* 0x000000241f0b7207 */ /* 0x000fe20004800000 */
[----:B------:R-:W-:Y:S04]  /*5990*/  STG.E.128 desc[UR4][R2.64], R4 ;  /* 0x0000000402007986 */ /* 0x000fe8000c101d04 */
[----:B------:R-:W-:Y:S01]  /*59a0*/  STG.E.128 desc[UR4][R2.64+0x800], R8 ;  /* 0x0008000802007986 */ /* 0x000fe2000c101d04 */
[----:B------:R-:W-:Y:S05]  /*59b0*/  EXIT ;  /* 0x000000000000794d */ /* 0x000fea0003800000 */
.L_x_0:
[----:B------:R-:W-:-:S00]  /*59c0*/  BRA `(.L_x_0) ;  /* 0xfffffffc00fc7947 */ /* 0x000fc0000383ffff */
[----:B------:R-:W-:-:S00]  /*59d0*/  NOP ;  /* 0x0000000000007918 */ /* 0x000fc00000000000 */
        /* <DEDUP_REMOVED lines=10> */
.L_x_1:


//--------------------- .nv.constant0.triton_poi_fused_cat_21 --------------------------
	.section	.nv.constant0.triton_poi_fused_cat_21,"a",@progbits
	.sectionflags	@""
	.align	4
.nv.constant0.triton_poi_fused_cat_21:
	.zero		772
